//
// Generated by NVIDIA NVVM Compiler
//
// Compiler Build ID: CL-36424714
// Cuda compilation tools, release 13.0, V13.0.88
// Based on NVVM 20.0.0
//

.version 9.0
.target sm_100
.address_size 64

	// .globl	_Z12matavgKernelPii
.global .align 4 .b8 precalc_xorwow_matrix[102400];
.global .align 4 .b8 precalc_xorwow_offset_matrix[102400];
.global .align 4 .b8 mrg32k3aM1[2304];
.global .align 4 .b8 mrg32k3aM2[2304];
.global .align 4 .b8 mrg32k3aM1SubSeq[2016];
.global .align 4 .b8 mrg32k3aM2SubSeq[2016];
.global .align 4 .b8 mrg32k3aM1Seq[2304];
.global .align 4 .b8 mrg32k3aM2Seq[2304];
.const .align 8 .b8 __cr_lgamma_table[72];
.global .align 1 .b8 _ZN34_INTERNAL_497d67cd_4_k_cu_af4d863b4cuda3std3__45__cpo5beginE[1];
.global .align 1 .b8 _ZN34_INTERNAL_497d67cd_4_k_cu_af4d863b4cuda3std3__45__cpo3endE[1];
.global .align 1 .b8 _ZN34_INTERNAL_497d67cd_4_k_cu_af4d863b4cuda3std3__45__cpo6cbeginE[1];
.global .align 1 .b8 _ZN34_INTERNAL_497d67cd_4_k_cu_af4d863b4cuda3std3__45__cpo4cendE[1];
.global .align 1 .b8 _ZN34_INTERNAL_497d67cd_4_k_cu_af4d863b4cuda3std3__45__cpo6rbeginE[1];
.global .align 1 .b8 _ZN34_INTERNAL_497d67cd_4_k_cu_af4d863b4cuda3std3__45__cpo4rendE[1];
.global .align 1 .b8 _ZN34_INTERNAL_497d67cd_4_k_cu_af4d863b4cuda3std3__45__cpo7crbeginE[1];
.global .align 1 .b8 _ZN34_INTERNAL_497d67cd_4_k_cu_af4d863b4cuda3std3__45__cpo5crendE[1];
.global .align 1 .b8 _ZN34_INTERNAL_497d67cd_4_k_cu_af4d863b4cuda3std3__436_GLOBAL__N__497d67cd_4_k_cu_af4d863b6ignoreE[1];
.global .align 1 .b8 _ZN34_INTERNAL_497d67cd_4_k_cu_af4d863b4cuda3std3__419piecewise_constructE[1];
.global .align 1 .b8 _ZN34_INTERNAL_497d67cd_4_k_cu_af4d863b4cuda3std3__48in_placeE[1];
.global .align 1 .b8 _ZN34_INTERNAL_497d67cd_4_k_cu_af4d863b4cuda3std3__420unreachable_sentinelE[1];
.global .align 1 .b8 _ZN34_INTERNAL_497d67cd_4_k_cu_af4d863b4cuda3std3__47nulloptE[1];
.global .align 1 .b8 _ZN34_INTERNAL_497d67cd_4_k_cu_af4d863b4cuda3std3__48unexpectE[1];
.global .align 1 .b8 _ZN34_INTERNAL_497d67cd_4_k_cu_af4d863b4cuda3std6ranges3__45__cpo4swapE[1];
.global .align 1 .b8 _ZN34_INTERNAL_497d67cd_4_k_cu_af4d863b4cuda3std6ranges3__45__cpo9iter_moveE[1];
.global .align 1 .b8 _ZN34_INTERNAL_497d67cd_4_k_cu_af4d863b4cuda3std6ranges3__45__cpo5beginE[1];
.global .align 1 .b8 _ZN34_INTERNAL_497d67cd_4_k_cu_af4d863b4cuda3std6ranges3__45__cpo3endE[1];
.global .align 1 .b8 _ZN34_INTERNAL_497d67cd_4_k_cu_af4d863b4cuda3std6ranges3__45__cpo6cbeginE[1];
.global .align 1 .b8 _ZN34_INTERNAL_497d67cd_4_k_cu_af4d863b4cuda3std6ranges3__45__cpo4cendE[1];
.global .align 1 .b8 _ZN34_INTERNAL_497d67cd_4_k_cu_af4d863b4cuda3std6ranges3__45__cpo7advanceE[1];
.global .align 1 .b8 _ZN34_INTERNAL_497d67cd_4_k_cu_af4d863b4cuda3std6ranges3__45__cpo9iter_swapE[1];
.global .align 1 .b8 _ZN34_INTERNAL_497d67cd_4_k_cu_af4d863b4cuda3std6ranges3__45__cpo4nextE[1];
.global .align 1 .b8 _ZN34_INTERNAL_497d67cd_4_k_cu_af4d863b4cuda3std6ranges3__45__cpo4prevE[1];
.global .align 1 .b8 _ZN34_INTERNAL_497d67cd_4_k_cu_af4d863b4cuda3std6ranges3__45__cpo4dataE[1];
.global .align 1 .b8 _ZN34_INTERNAL_497d67cd_4_k_cu_af4d863b4cuda3std6ranges3__45__cpo5cdataE[1];
.global .align 1 .b8 _ZN34_INTERNAL_497d67cd_4_k_cu_af4d863b4cuda3std6ranges3__45__cpo4sizeE[1];
.global .align 1 .b8 _ZN34_INTERNAL_497d67cd_4_k_cu_af4d863b4cuda3std6ranges3__45__cpo5ssizeE[1];
.global .align 1 .b8 _ZN34_INTERNAL_497d67cd_4_k_cu_af4d863b4cuda3std6ranges3__45__cpo8distanceE[1];
.global .align 1 .b8 _ZN34_INTERNAL_497d67cd_4_k_cu_af4d863b6thrust24THRUST_300001_SM_1000_NS8cuda_cub3parE[1];
.global .align 1 .b8 _ZN34_INTERNAL_497d67cd_4_k_cu_af4d863b6thrust24THRUST_300001_SM_1000_NS8cuda_cub10par_nosyncE[1];
.global .align 1 .b8 _ZN34_INTERNAL_497d67cd_4_k_cu_af4d863b6thrust24THRUST_300001_SM_1000_NS6system6detail10sequential3seqE[1];
.global .align 1 .b8 _ZN34_INTERNAL_497d67cd_4_k_cu_af4d863b6thrust24THRUST_300001_SM_1000_NS6system3cpp3parE[1];
.global .align 1 .b8 _ZN34_INTERNAL_497d67cd_4_k_cu_af4d863b6thrust24THRUST_300001_SM_1000_NS12placeholders2_1E[1];
.global .align 1 .b8 _ZN34_INTERNAL_497d67cd_4_k_cu_af4d863b6thrust24THRUST_300001_SM_1000_NS12placeholders2_2E[1];
.global .align 1 .b8 _ZN34_INTERNAL_497d67cd_4_k_cu_af4d863b6thrust24THRUST_300001_SM_1000_NS12placeholders2_3E[1];
.global .align 1 .b8 _ZN34_INTERNAL_497d67cd_4_k_cu_af4d863b6thrust24THRUST_300001_SM_1000_NS12placeholders2_4E[1];
.global .align 1 .b8 _ZN34_INTERNAL_497d67cd_4_k_cu_af4d863b6thrust24THRUST_300001_SM_1000_NS12placeholders2_5E[1];
.global .align 1 .b8 _ZN34_INTERNAL_497d67cd_4_k_cu_af4d863b6thrust24THRUST_300001_SM_1000_NS12placeholders2_6E[1];
.global .align 1 .b8 _ZN34_INTERNAL_497d67cd_4_k_cu_af4d863b6thrust24THRUST_300001_SM_1000_NS12placeholders2_7E[1];
.global .align 1 .b8 _ZN34_INTERNAL_497d67cd_4_k_cu_af4d863b6thrust24THRUST_300001_SM_1000_NS12placeholders2_8E[1];
.global .align 1 .b8 _ZN34_INTERNAL_497d67cd_4_k_cu_af4d863b6thrust24THRUST_300001_SM_1000_NS12placeholders2_9E[1];
.global .align 1 .b8 _ZN34_INTERNAL_497d67cd_4_k_cu_af4d863b6thrust24THRUST_300001_SM_1000_NS12placeholders3_10E[1];
.global .align 1 .b8 _ZN34_INTERNAL_497d67cd_4_k_cu_af4d863b6thrust24THRUST_300001_SM_1000_NS3seqE[1];
.global .align 1 .b8 _ZN34_INTERNAL_497d67cd_4_k_cu_af4d863b6thrust24THRUST_300001_SM_1000_NS6deviceE[1];

.visible .entry _Z12matavgKernelPii(
	.param .u64 .ptr .align 1 _Z12matavgKernelPii_param_0,
	.param .u32 _Z12matavgKernelPii_param_1
)
{
	.reg .pred 	%p<25>;
	.reg .b32 	%r<76>;
	.reg .b64 	%rd<23>;

	ld.param.u64 	%rd13, [_Z12matavgKernelPii_param_0];
	ld.param.u32 	%r50, [_Z12matavgKernelPii_param_1];
	cvta.to.global.u64 	%rd1, %rd13;
	setp.lt.s32 	%p1, %r50, 2;
	@%p1 bra 	$L__BB0_44;
	add.s32 	%r52, %r50, -1;
	add.s32 	%r1, %r50, -2;
	add.s32 	%r53, %r50, 7;
	and.b32  	%r54, %r53, 7;
	add.s32 	%r2, %r54, -1;
	add.s32 	%r55, %r50, 3;
	and.b32  	%r3, %r55, 3;
	and.b32  	%r4, %r52, 7;
	and.b32  	%r5, %r53, 3;
	and.b32  	%r6, %r55, 1;
	and.b32  	%r56, %r52, -8;
	neg.s32 	%r7, %r56;
	add.s64 	%rd2, %rd1, 16;
	mov.b32 	%r61, 0;
$L__BB0_2:
	setp.lt.u32 	%p2, %r1, 7;
	mov.b32 	%r73, 1;
	@%p2 bra 	$L__BB0_22;
	mov.b32 	%r62, 0;
	mov.u64 	%rd22, %rd2;
	mov.u32 	%r63, %r7;
$L__BB0_4:
	.pragma "nounroll";
	ld.global.u32 	%r64, [%rd22+-12];
	ld.global.u32 	%r12, [%rd22+-16];
	setp.ge.s32 	%p3, %r64, %r12;
	@%p3 bra 	$L__BB0_6;
	st.global.u32 	[%rd22+-16], %r64;
	st.global.u32 	[%rd22+-12], %r12;
	mov.u32 	%r64, %r12;
$L__BB0_6:
	ld.global.u32 	%r65, [%rd22+-8];
	setp.ge.s32 	%p4, %r65, %r64;
	@%p4 bra 	$L__BB0_8;
	st.global.u32 	[%rd22+-12], %r65;
	st.global.u32 	[%rd22+-8], %r64;
	mov.u32 	%r65, %r64;
$L__BB0_8:
	ld.global.u32 	%r66, [%rd22+-4];
	setp.ge.s32 	%p5, %r66, %r65;
	@%p5 bra 	$L__BB0_10;
	st.global.u32 	[%rd22+-8], %r66;
	st.global.u32 	[%rd22+-4], %r65;
	mov.u32 	%r66, %r65;
$L__BB0_10:
	ld.global.u32 	%r67, [%rd22];
	setp.ge.s32 	%p6, %r67, %r66;
	@%p6 bra 	$L__BB0_12;
	st.global.u32 	[%rd22+-4], %r67;
	st.global.u32 	[%rd22], %r66;
	mov.u32 	%r67, %r66;
$L__BB0_12:
	ld.global.u32 	%r68, [%rd22+4];
	setp.ge.s32 	%p7, %r68, %r67;
	@%p7 bra 	$L__BB0_14;
	st.global.u32 	[%rd22], %r68;
	st.global.u32 	[%rd22+4], %r67;
	mov.u32 	%r68, %r67;
$L__BB0_14:
	ld.global.u32 	%r69, [%rd22+8];
	setp.ge.s32 	%p8, %r69, %r68;
	@%p8 bra 	$L__BB0_16;
	st.global.u32 	[%rd22+4], %r69;
	st.global.u32 	[%rd22+8], %r68;
	mov.u32 	%r69, %r68;
$L__BB0_16:
	ld.global.u32 	%r70, [%rd22+12];
	setp.ge.s32 	%p9, %r70, %r69;
	@%p9 bra 	$L__BB0_18;
	st.global.u32 	[%rd22+8], %r70;
	st.global.u32 	[%rd22+12], %r69;
	mov.u32 	%r70, %r69;
$L__BB0_18:
	ld.global.u32 	%r26, [%rd22+16];
	setp.ge.s32 	%p10, %r26, %r70;
	@%p10 bra 	$L__BB0_20;
	st.global.u32 	[%rd22+12], %r26;
	st.global.u32 	[%rd22+16], %r70;
$L__BB0_20:
	add.s32 	%r63, %r63, 8;
	add.s32 	%r62, %r62, 8;
	add.s64 	%rd22, %rd22, 32;
	setp.ne.s32 	%p11, %r63, 0;
	@%p11 bra 	$L__BB0_4;
	add.s32 	%r73, %r62, 1;
$L__BB0_22:
	setp.eq.s32 	%p12, %r4, 0;
	@%p12 bra 	$L__BB0_43;
	setp.lt.u32 	%p13, %r2, 3;
	@%p13 bra 	$L__BB0_33;
	mul.wide.u32 	%rd14, %r73, 4;
	add.s64 	%rd5, %rd1, %rd14;
	ld.global.u32 	%r72, [%rd5];
	mul.wide.s32 	%rd15, %r73, 4;
	add.s64 	%rd6, %rd1, %rd15;
	ld.global.u32 	%r32, [%rd6+-4];
	setp.ge.s32 	%p14, %r72, %r32;
	@%p14 bra 	$L__BB0_26;
	st.global.u32 	[%rd6+-4], %r72;
	st.global.u32 	[%rd5], %r32;
	mov.u32 	%r72, %r32;
$L__BB0_26:
	add.s32 	%r59, %r73, 1;
	mul.wide.u32 	%rd16, %r59, 4;
	add.s64 	%rd7, %rd1, %rd16;
	ld.global.u32 	%r34, [%rd7];
	setp.ge.s32 	%p15, %r34, %r72;
	@%p15 bra 	$L__BB0_28;
	st.global.u32 	[%rd6], %r34;
	st.global.u32 	[%rd7], %r72;
$L__BB0_28:
	add.s32 	%r60, %r73, 2;
	mul.wide.u32 	%rd17, %r60, 4;
	add.s64 	%rd8, %rd1, %rd17;
	ld.global.u32 	%r35, [%rd8];
	ld.global.u32 	%r36, [%rd6+4];
	setp.ge.s32 	%p16, %r35, %r36;
	@%p16 bra 	$L__BB0_30;
	st.global.u32 	[%rd6+4], %r35;
	st.global.u32 	[%rd8], %r36;
$L__BB0_30:
	ld.global.u32 	%r37, [%rd5+12];
	ld.global.u32 	%r38, [%rd6+8];
	setp.ge.s32 	%p17, %r37, %r38;
	@%p17 bra 	$L__BB0_32;
	st.global.u32 	[%rd6+8], %r37;
	st.global.u32 	[%rd5+12], %r38;
$L__BB0_32:
	add.s32 	%r73, %r73, 4;
$L__BB0_33:
	setp.eq.s32 	%p18, %r5, 0;
	@%p18 bra 	$L__BB0_43;
	setp.eq.s32 	%p19, %r3, 1;
	@%p19 bra 	$L__BB0_40;
	mul.wide.u32 	%rd18, %r73, 4;
	add.s64 	%rd9, %rd1, %rd18;
	ld.global.u32 	%r74, [%rd9];
	mul.wide.s32 	%rd19, %r73, 4;
	add.s64 	%rd10, %rd1, %rd19;
	ld.global.u32 	%r42, [%rd10+-4];
	setp.ge.s32 	%p20, %r74, %r42;
	@%p20 bra 	$L__BB0_37;
	st.global.u32 	[%rd10+-4], %r74;
	st.global.u32 	[%rd9], %r42;
	mov.u32 	%r74, %r42;
$L__BB0_37:
	ld.global.u32 	%r44, [%rd9+4];
	setp.ge.s32 	%p21, %r44, %r74;
	@%p21 bra 	$L__BB0_39;
	st.global.u32 	[%rd10], %r44;
	st.global.u32 	[%rd9+4], %r74;
$L__BB0_39:
	add.s32 	%r73, %r73, 2;
$L__BB0_40:
	setp.eq.s32 	%p22, %r6, 0;
	@%p22 bra 	$L__BB0_43;
	mul.wide.u32 	%rd20, %r73, 4;
	add.s64 	%rd11, %rd1, %rd20;
	ld.global.u32 	%r47, [%rd11];
	mul.wide.s32 	%rd21, %r73, 4;
	add.s64 	%rd12, %rd1, %rd21;
	ld.global.u32 	%r48, [%rd12+-4];
	setp.ge.s32 	%p23, %r47, %r48;
	@%p23 bra 	$L__BB0_43;
	st.global.u32 	[%rd12+-4], %r47;
	st.global.u32 	[%rd11], %r48;
$L__BB0_43:
	add.s32 	%r61, %r61, 1;
	setp.ne.s32 	%p24, %r61, %r50;
	@%p24 bra 	$L__BB0_2;
$L__BB0_44:
	ret;

}
	// .globl	_ZN3cub18CUB_300001_SM_10006detail11EmptyKernelIvEEvv
.visible .entry _ZN3cub18CUB_300001_SM_10006detail11EmptyKernelIvEEvv()
{


	ret;

}


// ===== COMPILED SASS (sm_100) =====

	.target	sm_100

	.elftype	@"ET_EXEC"


//--------------------- .note.nv.tkinfo           --------------------------
	.section	.note.nv.tkinfo,"",@"SHT_NOTE"
	.sectionflags	@"SHF_NOTE_NV_TKINFO"
	.tkinfo
        /*0018*/ 	.word	0x00000002
        /*0030*/ 	.string	""
        /*0030*/ 	.string	"ptxas"
        /*0030*/ 	.string	"Cuda compilation tools, release 13.0, V13.0.88"
        /*0030*/ 	.string	"Build cuda_13.0.r13.0/compiler.36424714_0"
        /*0030*/ 	.string	"-arch sm_100 -m 64 "



//--------------------- .note.nv.cuinfo           --------------------------
	.section	.note.nv.cuinfo,"",@"SHT_NOTE"
	.sectionflags	@"SHF_NOTE_NV_CUINFO"
        /*0018*/ 	.short	0x0002
        /*001a*/ 	.short	0x0064
        /*001c*/ 	.short	0x0082
	.zero		2


//--------------------- .nv.info                  --------------------------
	.section	.nv.info,"",@"SHT_CUDA_INFO"
	.align	4


	//----- nvinfo : EIATTR_REGCOUNT
	.align		4
        /*0000*/ 	.byte	0x04, 0x2f
        /*0002*/ 	.short	(.L_55 - .L_54)
	.align		4
.L_54:
        /*0004*/ 	.word	index@(_Z12matavgKernelPii)
        /*0008*/ 	.word	0x00000018


	//----- nvinfo : EIATTR_FRAME_SIZE
	.align		4
.L_55:
        /*000c*/ 	.byte	0x04, 0x11
        /*000e*/ 	.short	(.L_57 - .L_56)
	.align		4
.L_56:
        /*0010*/ 	.word	index@(_Z12matavgKernelPii)
        /*0014*/ 	.word	0x00000000


	//----- nvinfo : EIATTR_REGCOUNT
	.align		4
.L_57:
        /*0018*/ 	.byte	0x04, 0x2f
        /*001a*/ 	.short	(.L_59 - .L_58)
	.align		4
.L_58:
        /*001c*/ 	.word	index@(_ZN3cub18CUB_300001_SM_10006detail11EmptyKernelIvEEvv)
        /*0020*/ 	.word	0x00000004


	//----- nvinfo : EIATTR_FRAME_SIZE
	.align		4
.L_59:
        /*0024*/ 	.byte	0x04, 0x11
        /*0026*/ 	.short	(.L_61 - .L_60)
	.align		4
.L_60:
        /*0028*/ 	.word	index@(_ZN3cub18CUB_300001_SM_10006detail11EmptyKernelIvEEvv)
        /*002c*/ 	.word	0x00000000


	//----- nvinfo : EIATTR_MIN_STACK_SIZE
	.align		4
.L_61:
        /*0030*/ 	.byte	0x04, 0x12
        /*0032*/ 	.short	(.L_63 - .L_62)
	.align		4
.L_62:
        /*0034*/ 	.word	index@(_ZN3cub18CUB_300001_SM_10006detail11EmptyKernelIvEEvv)
        /*0038*/ 	.word	0x00000000


	//----- nvinfo : EIATTR_MIN_STACK_SIZE
	.align		4
.L_63:
        /*003c*/ 	.byte	0x04, 0x12
        /*003e*/ 	.short	(.L_65 - .L_64)
	.align		4
.L_64:
        /*0040*/ 	.word	index@(_Z12matavgKernelPii)
        /*0044*/ 	.word	0x00000000
.L_65:


//--------------------- .nv.compat                --------------------------
	.section	.nv.compat,"",@"SHT_CUDA_COMPAT_INFO"
	.align	4
        /*0000*/ 	.byte	0x02, 0x09, 0x00, 0x00, 0x02, 0x02, 0x01, 0x00, 0x02, 0x05, 0x05, 0x00, 0x03, 0x07, 0x01, 0x01
        /*0010*/ 	.byte	0x02, 0x03, 0x00, 0x00, 0x02, 0x06, 0x01, 0x00, 0x04, 0x0b, 0x08, 0x00, 0x09, 0x00, 0x00, 0x00
        /*0020*/ 	.byte	0x00, 0x00, 0x00, 0x00


//--------------------- .nv.info._ZN3cub18CUB_300001_SM_10006detail11EmptyKernelIvEEvv --------------------------
	.section	.nv.info._ZN3cub18CUB_300001_SM_10006detail11EmptyKernelIvEEvv,"",@"SHT_CUDA_INFO"
	.sectionflags	@""
	.align	4


	//----- nvinfo : EIATTR_CUDA_API_VERSION
	.align		4
        /*0000*/ 	.byte	0x04, 0x37
        /*0002*/ 	.short	(.L_67 - .L_66)
.L_66:
        /*0004*/ 	.word	0x00000082


	//----- nvinfo : EIATTR_SPARSE_MMA_MASK
	.align		4
.L_67:
        /*0008*/ 	.byte	0x03, 0x50
        /*000a*/ 	.short	0x0000


	//----- nvinfo : EIATTR_MAXREG_COUNT
	.align		4
        /*000c*/ 	.byte	0x03, 0x1b
        /*000e*/ 	.short	0x00ff


	//----- nvinfo : EIATTR_MERCURY_ISA_VERSION
	.align		4
        /*0010*/ 	.byte	0x03, 0x5f
        /*0012*/ 	.short	0x0101


	//----- nvinfo : EIATTR_VRC_CTA_INIT_COUNT
	.align		4
        /*0014*/ 	.byte	0x02, 0x4a
	.zero		1
	.zero		1


	//----- nvinfo : EIATTR_EXIT_INSTR_OFFSETS
	.align		4
        /*0018*/ 	.byte	0x04, 0x1c
        /*001a*/ 	.short	(.L_69 - .L_68)


	//   ....[0]....
.L_68:
        /*001c*/ 	.word	0x00000010


	//----- nvinfo : EIATTR_SW_WAR
	.align		4
.L_69:
        /*0020*/ 	.byte	0x04, 0x36
        /*0022*/ 	.short	(.L_71 - .L_70)
.L_70:
        /*0024*/ 	.word	0x00000008
.L_71:


//--------------------- .nv.info._Z12matavgKernelPii --------------------------
	.section	.nv.info._Z12matavgKernelPii,"",@"SHT_CUDA_INFO"
	.sectionflags	@""
	.align	4


	//----- nvinfo : EIATTR_CUDA_API_VERSION
	.align		4
        /*0000*/ 	.byte	0x04, 0x37
        /*0002*/ 	.short	(.L_73 - .L_72)
.L_72:
        /*0004*/ 	.word	0x00000082


	//----- nvinfo : EIATTR_KPARAM_INFO
	.align		4
.L_73:
        /*0008*/ 	.byte	0x04, 0x17
        /*000a*/ 	.short	(.L_75 - .L_74)
.L_74:
        /*000c*/ 	.word	0x00000000
        /*0010*/ 	.short	0x0001
        /*0012*/ 	.short	0x0008
        /*0014*/ 	.byte	0x00, 0xf0, 0x11, 0x00


	//----- nvinfo : EIATTR_KPARAM_INFO
	.align		4
.L_75:
        /*0018*/ 	.byte	0x04, 0x17
        /*001a*/ 	.short	(.L_77 - .L_76)
.L_76:
        /*001c*/ 	.word	0x00000000
        /*0020*/ 	.short	0x0000
        /*0022*/ 	.short	0x0000
        /*0024*/ 	.byte	0x00, 0xf5, 0x21, 0x00


	//----- nvinfo : EIATTR_SPARSE_MMA_MASK
	.align		4
.L_77:
        /*0028*/ 	.byte	0x03, 0x50
        /*002a*/ 	.short	0x0000


	//----- nvinfo : EIATTR_MAXREG_COUNT
	.align		4
        /*002c*/ 	.byte	0x03, 0x1b
        /*002e*/ 	.short	0x00ff


	//----- nvinfo : EIATTR_MERCURY_ISA_VERSION
	.align		4
        /*0030*/ 	.byte	0x03, 0x5f
        /*0032*/ 	.short	0x0101


	//----- nvinfo : EIATTR_VRC_CTA_INIT_COUNT
	.align		4
        /*0034*/ 	.byte	0x02, 0x4a
	.zero		1
	.zero		1


	//----- nvinfo : EIATTR_EXIT_INSTR_OFFSETS
	.align		4
        /*0038*/ 	.byte	0x04, 0x1c
        /*003a*/ 	.short	(.L_79 - .L_78)


	//   ....[0]....
.L_78:
        /*003c*/ 	.word	0x00000030


	//   ....[1]....
        /*0040*/ 	.word	0x000008a0


	//----- nvinfo : EIATTR_CBANK_PARAM_SIZE
	.align		4
.L_79:
        /*0044*/ 	.byte	0x03, 0x19
        /*0046*/ 	.short	0x000c


	//----- nvinfo : EIATTR_PARAM_CBANK
	.align		4
        /*0048*/ 	.byte	0x04, 0x0a
        /*004a*/ 	.short	(.L_81 - .L_80)
	.align		4
.L_80:
        /*004c*/ 	.word	index@(.nv.constant0._Z12matavgKernelPii)
        /*0050*/ 	.short	0x0380
        /*0052*/ 	.short	0x000c


	//----- nvinfo : EIATTR_SW_WAR
	.align		4
.L_81:
        /*0054*/ 	.byte	0x04, 0x36
        /*0056*/ 	.short	(.L_83 - .L_82)
.L_82:
        /*0058*/ 	.word	0x00000008
.L_83:


//--------------------- .nv.callgraph             --------------------------
	.section	.nv.callgraph,"",@"SHT_CUDA_CALLGRAPH"
	.align	4
	.sectionentsize	8
	.align		4
        /*0000*/ 	.word	0x00000000
	.align		4
        /*0004*/ 	.word	0xffffffff
	.align		4
        /*0008*/ 	.word	0x00000000
	.align		4
        /*000c*/ 	.word	0xfffffffe
	.align		4
        /*0010*/ 	.word	0x00000000
	.align		4
        /*0014*/ 	.word	0xfffffffd
	.align		4
        /*0018*/ 	.word	0x00000000
	.align		4
        /*001c*/ 	.word	0xfffffffc


//--------------------- .nv.constant4             --------------------------
	.section	.nv.constant4,"a",@progbits
	.align	8
	.align		8
.nv.constant4:
        /*0000*/ 	.dword	precalc_xorwow_matrix
	.align		8
        /*0008*/ 	.dword	precalc_xorwow_offset_matrix
	.align		8
        /*0010*/ 	.dword	mrg32k3aM1
	.align		8
        /*0018*/ 	.dword	mrg32k3aM2
	.align		8
        /*0020*/ 	.dword	mrg32k3aM1SubSeq
	.align		8
        /*0028*/ 	.dword	mrg32k3aM2SubSeq
	.align		8
        /*0030*/ 	.dword	mrg32k3aM1Seq
	.align		8
        /*0038*/ 	.dword	mrg32k3aM2Seq
	.align		8
        /*0040*/ 	.dword	_ZN34_INTERNAL_497d67cd_4_k_cu_af4d863b4cuda3std3__45__cpo5beginE
	.align		8
        /*0048*/ 	.dword	_ZN34_INTERNAL_497d67cd_4_k_cu_af4d863b4cuda3std3__45__cpo3endE
	.align		8
        /*0050*/ 	.dword	_ZN34_INTERNAL_497d67cd_4_k_cu_af4d863b4cuda3std3__45__cpo6cbeginE
	.align		8
        /*0058*/ 	.dword	_ZN34_INTERNAL_497d67cd_4_k_cu_af4d863b4cuda3std3__45__cpo4cendE
	.align		8
        /*0060*/ 	.dword	_ZN34_INTERNAL_497d67cd_4_k_cu_af4d863b4cuda3std3__45__cpo6rbeginE
	.align		8
        /*0068*/ 	.dword	_ZN34_INTERNAL_497d67cd_4_k_cu_af4d863b4cuda3std3__45__cpo4rendE
	.align		8
        /*0070*/ 	.dword	_ZN34_INTERNAL_497d67cd_4_k_cu_af4d863b4cuda3std3__45__cpo7crbeginE
	.align		8
        /*0078*/ 	.dword	_ZN34_INTERNAL_497d67cd_4_k_cu_af4d863b4cuda3std3__45__cpo5crendE
	.align		8
        /*0080*/ 	.dword	_ZN34_INTERNAL_497d67cd_4_k_cu_af4d863b4cuda3std3__436_GLOBAL__N__497d67cd_4_k_cu_af4d863b6ignoreE
	.align		8
        /*0088*/ 	.dword	_ZN34_INTERNAL_497d67cd_4_k_cu_af4d863b4cuda3std3__419piecewise_constructE
	.align		8
        /*0090*/ 	.dword	_ZN34_INTERNAL_497d67cd_4_k_cu_af4d863b4cuda3std3__48in_placeE
	.align		8
        /*0098*/ 	.dword	_ZN34_INTERNAL_497d67cd_4_k_cu_af4d863b4cuda3std3__420unreachable_sentinelE
	.align		8
        /*00a0*/ 	.dword	_ZN34_INTERNAL_497d67cd_4_k_cu_af4d863b4cuda3std3__47nulloptE
	.align		8
        /*00a8*/ 	.dword	_ZN34_INTERNAL_497d67cd_4_k_cu_af4d863b4cuda3std3__48unexpectE
	.align		8
        /*00b0*/ 	.dword	_ZN34_INTERNAL_497d67cd_4_k_cu_af4d863b4cuda3std6ranges3__45__cpo4swapE
	.align		8
        /*00b8*/ 	.dword	_ZN34_INTERNAL_497d67cd_4_k_cu_af4d863b4cuda3std6ranges3__45__cpo9iter_moveE
	.align		8
        /*00c0*/ 	.dword	_ZN34_INTERNAL_497d67cd_4_k_cu_af4d863b4cuda3std6ranges3__45__cpo5beginE
	.align		8
        /*00c8*/ 	.dword	_ZN34_INTERNAL_497d67cd_4_k_cu_af4d863b4cuda3std6ranges3__45__cpo3endE
	.align		8
        /*00d0*/ 	.dword	_ZN34_INTERNAL_497d67cd_4_k_cu_af4d863b4cuda3std6ranges3__45__cpo6cbeginE
	.align		8
        /*00d8*/ 	.dword	_ZN34_INTERNAL_497d67cd_4_k_cu_af4d863b4cuda3std6ranges3__45__cpo4cendE
	.align		8
        /*00e0*/ 	.dword	_ZN34_INTERNAL_497d67cd_4_k_cu_af4d863b4cuda3std6ranges3__45__cpo7advanceE
	.align		8
        /*00e8*/ 	.dword	_ZN34_INTERNAL_497d67cd_4_k_cu_af4d863b4cuda3std6ranges3__45__cpo9iter_swapE
	.align		8
        /*00f0*/ 	.dword	_ZN34_INTERNAL_497d67cd_4_k_cu_af4d863b4cuda3std6ranges3__45__cpo4nextE
	.align		8
        /*00f8*/ 	.dword	_ZN34_INTERNAL_497d67cd_4_k_cu_af4d863b4cuda3std6ranges3__45__cpo4prevE
	.align		8
        /*0100*/ 	.dword	_ZN34_INTERNAL_497d67cd_4_k_cu_af4d863b4cuda3std6ranges3__45__cpo4dataE
	.align		8
        /*0108*/ 	.dword	_ZN34_INTERNAL_497d67cd_4_k_cu_af4d863b4cuda3std6ranges3__45__cpo5cdataE
	.align		8
        /*0110*/ 	.dword	_ZN34_INTERNAL_497d67cd_4_k_cu_af4d863b4cuda3std6ranges3__45__cpo4sizeE
	.align		8
        /*0118*/ 	.dword	_ZN34_INTERNAL_497d67cd_4_k_cu_af4d863b4cuda3std6ranges3__45__cpo5ssizeE
	.align		8
        /*0120*/ 	.dword	_ZN34_INTERNAL_497d67cd_4_k_cu_af4d863b4cuda3std6ranges3__45__cpo8distanceE
	.align		8
        /*0128*/ 	.dword	_ZN34_INTERNAL_497d67cd_4_k_cu_af4d863b6thrust24THRUST_300001_SM_1000_NS8cuda_cub3parE
	.align		8
        /*0130*/ 	.dword	_ZN34_INTERNAL_497d67cd_4_k_cu_af4d863b6thrust24THRUST_300001_SM_1000_NS8cuda_cub10par_nosyncE
	.align		8
        /*0138*/ 	.dword	_ZN34_INTERNAL_497d67cd_4_k_cu_af4d863b6thrust24THRUST_300001_SM_1000_NS6system6detail10sequential3seqE
	.align		8
        /*0140*/ 	.dword	_ZN34_INTERNAL_497d67cd_4_k_cu_af4d863b6thrust24THRUST_300001_SM_1000_NS6system3cpp3parE
	.align		8
        /*0148*/ 	.dword	_ZN34_INTERNAL_497d67cd_4_k_cu_af4d863b6thrust24THRUST_300001_SM_1000_NS12placeholders2_1E
	.align		8
        /*0150*/ 	.dword	_ZN34_INTERNAL_497d67cd_4_k_cu_af4d863b6thrust24THRUST_300001_SM_1000_NS12placeholders2_2E
	.align		8
        /*0158*/ 	.dword	_ZN34_INTERNAL_497d67cd_4_k_cu_af4d863b6thrust24THRUST_300001_SM_1000_NS12placeholders2_3E
	.align		8
        /*0160*/ 	.dword	_ZN34_INTERNAL_497d67cd_4_k_cu_af4d863b6thrust24THRUST_300001_SM_1000_NS12placeholders2_4E
	.align		8
        /*0168*/ 	.dword	_ZN34_INTERNAL_497d67cd_4_k_cu_af4d863b6thrust24THRUST_300001_SM_1000_NS12placeholders2_5E
	.align		8
        /*0170*/ 	.dword	_ZN34_INTERNAL_497d67cd_4_k_cu_af4d863b6thrust24THRUST_300001_SM_1000_NS12placeholders2_6E
	.align		8
        /*0178*/ 	.dword	_ZN34_INTERNAL_497d67cd_4_k_cu_af4d863b6thrust24THRUST_300001_SM_1000_NS12placeholders2_7E
	.align		8
        /*0180*/ 	.dword	_ZN34_INTERNAL_497d67cd_4_k_cu_af4d863b6thrust24THRUST_300001_SM_1000_NS12placeholders2_8E
	.align		8
        /*0188*/ 	.dword	_ZN34_INTERNAL_497d67cd_4_k_cu_af4d863b6thrust24THRUST_300001_SM_1000_NS12placeholders2_9E
	.align		8
        /*0190*/ 	.dword	_ZN34_INTERNAL_497d67cd_4_k_cu_af4d863b6thrust24THRUST_300001_SM_1000_NS12placeholders3_10E
	.align		8
        /*0198*/ 	.dword	_ZN34_INTERNAL_497d67cd_4_k_cu_af4d863b6thrust24THRUST_300001_SM_1000_NS3seqE
	.align		8
        /*01a0*/ 	.dword	_ZN34_INTERNAL_497d67cd_4_k_cu_af4d863b6thrust24THRUST_300001_SM_1000_NS6deviceE


//--------------------- .nv.constant3             --------------------------
	.section	.nv.constant3,"a",@progbits
	.align	8
.nv.constant3:
	.type		__cr_lgamma_table,@object
	.size		__cr_lgamma_table,(.L_8 - __cr_lgamma_table)
__cr_lgamma_table:
        /*0000*/ 	.byte	0x00, 0x00, 0x00, 0x00, 0x00, 0x00, 0x00, 0x00, 0x00, 0x00, 0x00, 0x00, 0x00, 0x00, 0x00, 0x00
        /*0010*/ 	.byte	0xef, 0x39, 0xfa, 0xfe, 0x42, 0x2e, 0xe6, 0x3f, 0x02, 0x20, 0x2a, 0xfa, 0x0b, 0xab, 0xfc, 0x3f
        /*0020*/ 	.byte	0xf9, 0x2c, 0x92, 0x7c, 0xa7, 0x6c, 0x09, 0x40, 0xc9, 0x79, 0x44, 0x3c, 0x64, 0x26, 0x13, 0x40
        /*0030*/ 	.byte	0xca, 0x01, 0xcf, 0x3a, 0x27, 0x51, 0x1a, 0x40, 0x30, 0xcc, 0x2d, 0xf3, 0xe1, 0x0c, 0x21, 0x40
        /*0040*/ 	.byte	0x0d, 0xb7, 0xfc, 0x82, 0x8e, 0x35, 0x25, 0x40
.L_8:


//--------------------- .text._ZN3cub18CUB_300001_SM_10006detail11EmptyKernelIvEEvv --------------------------
	.section	.text._ZN3cub18CUB_300001_SM_10006detail11EmptyKernelIvEEvv,"ax",@progbits
	.align	128
        .global         _ZN3cub18CUB_300001_SM_10006detail11EmptyKernelIvEEvv
        .type           _ZN3cub18CUB_300001_SM_10006detail11EmptyKernelIvEEvv,@function
        .size           _ZN3cub18CUB_300001_SM_10006detail11EmptyKernelIvEEvv,(.L_x_8 - _ZN3cub18CUB_300001_SM_10006detail11EmptyKernelIvEEvv)
        .other          _ZN3cub18CUB_300001_SM_10006detail11EmptyKernelIvEEvv,@"STO_CUDA_ENTRY STV_DEFAULT"
_ZN3cub18CUB_300001_SM_10006detail11EmptyKernelIvEEvv:
.text._ZN3cub18CUB_300001_SM_10006detail11EmptyKernelIvEEvv:
[----:B------:R-:W-:Y:S01]  /*0000*/  LDC R1, c[0x0][0x37c] ;  /* 0x0000df00ff017b82 */ /* 0x000fe20000000800 */
[----:B------:R-:W-:Y:S05]  /*0010*/  EXIT ;  /* 0x000000000000794d */ /* 0x000fea0003800000 */
.L_x_0:
[----:B------:R-:W-:-:S00]  /*0020*/  BRA `(.L_x_0) ;  /* 0xfffffffc00fc7947 */ /* 0x000fc0000383ffff */
[----:B------:R-:W-:-:S00]  /*0030*/  NOP ;  /* 0x0000000000007918 */ /* 0x000fc00000000000 */
        /* <DEDUP_REMOVED lines=12> */
.L_x_8:


//--------------------- .text._Z12matavgKernelPii --------------------------
	.section	.text._Z12matavgKernelPii,"ax",@progbits
	.align	128
        .global         _Z12matavgKernelPii
        .type           _Z12matavgKernelPii,@function
        .size           _Z12matavgKernelPii,(.L_x_9 - _Z12matavgKernelPii)
        .other          _Z12matavgKernelPii,@"STO_CUDA_ENTRY STV_DEFAULT"
_Z12matavgKernelPii:
.text._Z12matavgKernelPii:
[----:B------:R-:W-:Y:S08]  /*0000*/  LDC R1, c[0x0][0x37c] ;  /* 0x0000df00ff017b82 */ /* 0x000ff00000000800 */
[----:B------:R-:W0:Y:S02]  /*0010*/  LDC R3, c[0x0][0x388] ;  /* 0x0000e200ff037b82 */ /* 0x000e240000000800 */
[----:B0-----:R-:W-:-:S13]  /*0020*/  ISETP.GE.AND P0, PT, R3, 0x2, PT ;  /* 0x000000020300780c */ /* 0x001fda0003f06270 */
[----:B------:R-:W-:Y:S05]  /*0030*/  @!P0 EXIT ;  /* 0x000000000000894d */ /* 0x000fea0003800000 */
[C---:B------:R-:W-:Y:S01]  /*0040*/  VIADD R12, R3.reuse, 0x7 ;  /* 0x00000007030c7836 */ /* 0x040fe20000000000 */
[----:B------:R-:W0:Y:S01]  /*0050*/  LDCU.64 UR6, c[0x0][0x380] ;  /* 0x00007000ff0677ac */ /* 0x000e220008000a00 */
[C---:B------:R-:W-:Y:S02]  /*0060*/  VIADD R2, R3.reuse, 0xfffffffe ;  /* 0xfffffffe03027836 */ /* 0x040fe40000000000 */
[----:B------:R-:W-:Y:S01]  /*0070*/  VIADD R13, R3, 0x3 ;  /* 0x00000003030d7836 */ /* 0x000fe20000000000 */
[----:B------:R-:W-:Y:S01]  /*0080*/  LOP3.LUT R0, R12, 0x7, RZ, 0xc0, !PT ;  /* 0x000000070c007812 */ /* 0x000fe200078ec0ff */
[----:B------:R-:W1:Y:S01]  /*0090*/  LDCU.64 UR8, c[0x0][0x358] ;  /* 0x00006b00ff0877ac */ /* 0x000e620008000a00 */
[----:B------:R-:W-:Y:S02]  /*00a0*/  ISETP.GE.U32.AND P0, PT, R2, 0x7, PT ;  /* 0x000000070200780c */ /* 0x000fe40003f06070 */
[----:B------:R-:W-:Y:S01]  /*00b0*/  LOP3.LUT R4, R13, 0x3, RZ, 0xc0, !PT ;  /* 0x000000030d047812 */ /* 0x000fe200078ec0ff */
[----:B------:R-:W-:Y:S01]  /*00c0*/  VIADD R2, R0, 0xffffffff ;  /* 0xffffffff00027836 */ /* 0x000fe20000000000 */
[----:B------:R-:W-:Y:S01]  /*00d0*/  IADD3 R0, PT, PT, R3, -0x1, RZ ;  /* 0xffffffff03007810 */ /* 0x000fe20007ffe0ff */
[----:B------:R-:W-:Y:S01]  /*00e0*/  UMOV UR4, URZ ;  /* 0x000000ff00047c82 */ /* 0x000fe20008000000 */
[----:B------:R-:W-:-:S02]  /*00f0*/  ISETP.NE.AND P1, PT, R4, 0x1, PT ;  /* 0x000000010400780c */ /* 0x000fc40003f25270 */
[----:B------:R-:W-:Y:S02]  /*0100*/  ISETP.GE.U32.AND P2, PT, R2, 0x3, PT ;  /* 0x000000030200780c */ /* 0x000fe40003f46070 */
[----:B------:R-:W-:Y:S01]  /*0110*/  LOP3.LUT R2, R0, 0xfffffff8, RZ, 0xc0, !PT ;  /* 0xfffffff800027812 */ /* 0x000fe200078ec0ff */
[----:B0-----:R-:W-:-:S04]  /*0120*/  UIADD3 UR5, UP0, UPT, UR6, 0x10, URZ ;  /* 0x0000001006057890 */ /* 0x001fc8000ff1e0ff */
[----:B------:R-:W-:Y:S01]  /*0130*/  IMAD.MOV R2, RZ, RZ, -R2 ;  /* 0x000000ffff027224 */ /* 0x000fe200078e0a02 */
[----:B------:R-:W-:-:S12]  /*0140*/  UIADD3.X UR6, UPT, UPT, URZ, UR7, URZ, UP0, !UPT ;  /* 0x00000007ff067290 */ /* 0x000fd800087fe4ff */
.L_x_6:
[----:B0-----:R-:W0:Y:S01]  /*0150*/  LDCU UR7, c[0x0][0x388] ;  /* 0x00007100ff0777ac */ /* 0x001e220008000800 */
[----:B--2---:R-:W-:Y:S01]  /*0160*/  IMAD.MOV.U32 R3, RZ, RZ, 0x1 ;  /* 0x00000001ff037424 */ /* 0x004fe200078e00ff */
[----:B------:R-:W-:-:S04]  /*0170*/  UIADD3 UR4, UPT, UPT, UR4, 0x1, URZ ;  /* 0x0000000104047890 */ /* 0x000fc8000fffe0ff */
[----:B0-----:R-:W-:Y:S01]  /*0180*/  UISETP.NE.AND UP0, UPT, UR4, UR7, UPT ;  /* 0x000000070400728c */ /* 0x001fe2000bf05270 */
[----:B---3--:R-:W-:Y:S10]  /*0190*/  @!P0 BRA `(.L_x_1) ;  /* 0x0000000000d48947 */ /* 0x008ff40003800000 */
[----:B------:R-:W-:Y:S01]  /*01a0*/  IMAD.MOV.U32 R3, RZ, RZ, RZ ;  /* 0x000000ffff037224 */ /* 0x000fe200078e00ff */
[----:B------:R-:W-:Y:S01]  /*01b0*/  MOV R7, UR5 ;  /* 0x0000000500077c02 */ /* 0x000fe20008000f00 */
[----:B------:R-:W-:Y:S02]  /*01c0*/  IMAD.U32 R8, RZ, RZ, UR6 ;  /* 0x00000006ff087e24 */ /* 0x000fe4000f8e00ff */
[----:B------:R-:W-:-:S07]  /*01d0*/  IMAD.MOV.U32 R6, RZ, RZ, R2 ;  /* 0x000000ffff067224 */ /* 0x000fce00078e0002 */
.L_x_2:
[----:B------:R-:W-:Y:S01]  /*01e0*/  IMAD.MOV.U32 R4, RZ, RZ, R7 ;  /* 0x000000ffff047224 */ /* 0x000fe200078e0007 */
[----:B------:R-:W-:-:S05]  /*01f0*/  MOV R5, R8 ;  /* 0x0000000800057202 */ /* 0x000fca0000000f00 */
[----:B-1----:R-:W2:Y:S04]  /*0200*/  LDG.E R7, desc[UR8][R4.64+-0xc] ;  /* 0xfffff40804077981 */ /* 0x002ea8000c1e1900 */
[----:B------:R-:W2:Y:S04]  /*0210*/  LDG.E R8, desc[UR8][R4.64+-0x10] ;  /* 0xfffff00804087981 */ /* 0x000ea8000c1e1900 */
[----:B------:R-:W3:Y:S04]  /*0220*/  LDG.E R9, desc[UR8][R4.64+-0x8] ;  /* 0xfffff80804097981 */ /* 0x000ee8000c1e1900 */
[----:B------:R-:W4:Y:S04]  /*0230*/  LDG.E R11, desc[UR8][R4.64+-0x4] ;  /* 0xfffffc08040b7981 */ /* 0x000f28000c1e1900 */
[----:B------:R-:W5:Y:S04]  /*0240*/  LDG.E R15, desc[UR8][R4.64] ;  /* 0x00000008040f7981 */ /* 0x000f68000c1e1900 */
[----:B------:R-:W5:Y:S04]  /*0250*/  LDG.E R17, desc[UR8][R4.64+0x4] ;  /* 0x0000040804117981 */ /* 0x000f68000c1e1900 */
[----:B------:R-:W5:Y:S04]  /*0260*/  LDG.E R19, desc[UR8][R4.64+0x8] ;  /* 0x0000080804137981 */ /* 0x000f68000c1e1900 */
[----:B------:R-:W5:Y:S04]  /*0270*/  LDG.E R21, desc[UR8][R4.64+0xc] ;  /* 0x00000c0804157981 */ /* 0x000f68000c1e1900 */
[----:B------:R-:W5:Y:S01]  /*0280*/  LDG.E R10, desc[UR8][R4.64+0x10] ;  /* 0x00001008040a7981 */ /* 0x000f62000c1e1900 */
[----:B------:R-:W-:Y:S01]  /*0290*/  IADD3 R6, PT, PT, R6, 0x8, RZ ;  /* 0x0000000806067810 */ /* 0x000fe20007ffe0ff */
[----:B------:R-:W-:Y:S01]  /*02a0*/  VIADD R3, R3, 0x8 ;  /* 0x0000000803037836 */ /* 0x000fe20000000000 */
[----:B--2---:R-:W-:-:S13]  /*02b0*/  ISETP.GE.AND P3, PT, R7, R8, PT ;  /* 0x000000080700720c */ /* 0x004fda0003f66270 */
[----:B------:R0:W-:Y:S04]  /*02c0*/  @!P3 STG.E desc[UR8][R4.64+-0x10], R7 ;  /* 0xfffff0070400b986 */ /* 0x0001e8000c101908 */
[----:B------:R-:W-:Y:S01]  /*02d0*/  @!P3 STG.E desc[UR8][R4.64+-0xc], R8 ;  /* 0xfffff4080400b986 */ /* 0x000fe2000c101908 */
[----:B0-----:R-:W-:-:S05]  /*02e0*/  @!P3 IMAD.MOV.U32 R7, RZ, RZ, R8 ;  /* 0x000000ffff07b224 */ /* 0x001fca00078e0008 */
[----:B---3--:R-:W-:-:S13]  /*02f0*/  ISETP.GE.AND P4, PT, R9, R7, PT ;  /* 0x000000070900720c */ /* 0x008fda0003f86270 */
[----:B------:R0:W-:Y:S04]  /*0300*/  @!P4 STG.E desc[UR8][R4.64+-0xc], R9 ;  /* 0xfffff4090400c986 */ /* 0x0001e8000c101908 */
[----:B------:R-:W-:Y:S01]  /*0310*/  @!P4 STG.E desc[UR8][R4.64+-0x8], R7 ;  /* 0xfffff8070400c986 */ /* 0x000fe2000c101908 */
[----:B0-----:R-:W-:-:S05]  /*0320*/  @!P4 IMAD.MOV.U32 R9, RZ, RZ, R7 ;  /* 0x000000ffff09c224 */ /* 0x001fca00078e0007 */
[----:B----4-:R-:W-:-:S13]  /*0330*/  ISETP.GE.AND P3, PT, R11, R9, PT ;  /* 0x000000090b00720c */ /* 0x010fda0003f66270 */
[----:B------:R0:W-:Y:S04]  /*0340*/  @!P3 STG.E desc[UR8][R4.64+-0x8], R11 ;  /* 0xfffff80b0400b986 */ /* 0x0001e8000c101908 */
[----:B------:R-:W-:Y:S01]  /*0350*/  @!P3 STG.E desc[UR8][R4.64+-0x4], R9 ;  /* 0xfffffc090400b986 */ /* 0x000fe2000c101908 */
[----:B0-----:R-:W-:-:S05]  /*0360*/  @!P3 IMAD.MOV.U32 R11, RZ, RZ, R9 ;  /* 0x000000ffff0bb224 */ /* 0x001fca00078e0009 */
[----:B-----5:R-:W-:-:S13]  /*0370*/  ISETP.GE.AND P4, PT, R15, R11, PT ;  /* 0x0000000b0f00720c */ /* 0x020fda0003f86270 */
[----:B------:R0:W-:Y:S04]  /*0380*/  @!P4 STG.E desc[UR8][R4.64+-0x4], R15 ;  /* 0xfffffc0f0400c986 */ /* 0x0001e8000c101908 */
[----:B------:R-:W-:Y:S01]  /*0390*/  @!P4 STG.E desc[UR8][R4.64], R11 ;  /* 0x0000000b0400c986 */ /* 0x000fe2000c101908 */
[----:B0-----:R-:W-:-:S04]  /*03a0*/  @!P4 MOV R15, R11 ;  /* 0x0000000b000fc202 */ /* 0x001fc80000000f00 */
[----:B------:R-:W-:-:S13]  /*03b0*/  ISETP.GE.AND P3, PT, R17, R15, PT ;  /* 0x0000000f1100720c */ /* 0x000fda0003f66270 */
[----:B------:R0:W-:Y:S04]  /*03c0*/  @!P3 STG.E desc[UR8][R4.64], R17 ;  /* 0x000000110400b986 */ /* 0x0001e8000c101908 */
[----:B------:R-:W-:Y:S01]  /*03d0*/  @!P3 STG.E desc[UR8][R4.64+0x4], R15 ;  /* 0x0000040f0400b986 */ /* 0x000fe2000c101908 */
[----:B0-----:R-:W-:-:S05]  /*03e0*/  @!P3 IMAD.MOV.U32 R17, RZ, RZ, R15 ;  /* 0x000000ffff11b224 */ /* 0x001fca00078e000f */
[----:B------:R-:W-:-:S13]  /*03f0*/  ISETP.GE.AND P4, PT, R19, R17, PT ;  /* 0x000000111300720c */ /* 0x000fda0003f86270 */
[----:B------:R0:W-:Y:S04]  /*0400*/  @!P4 STG.E desc[UR8][R4.64+0x4], R19 ;  /* 0x000004130400c986 */ /* 0x0001e8000c101908 */
[----:B------:R-:W-:Y:S01]  /*0410*/  @!P4 STG.E desc[UR8][R4.64+0x8], R17 ;  /* 0x000008110400c986 */ /* 0x000fe2000c101908 */
[----:B0-----:R-:W-:-:S05]  /*0420*/  @!P4 IMAD.MOV.U32 R19, RZ, RZ, R17 ;  /* 0x000000ffff13c224 */ /* 0x001fca00078e0011 */
[----:B------:R-:W-:-:S13]  /*0430*/  ISETP.GE.AND P3, PT, R21, R19, PT ;  /* 0x000000131500720c */ /* 0x000fda0003f66270 */
[----:B------:R0:W-:Y:S04]  /*0440*/  @!P3 STG.E desc[UR8][R4.64+0x8], R21 ;  /* 0x000008150400b986 */ /* 0x0001e8000c101908 */
[----:B------:R2:W-:Y:S01]  /*0450*/  @!P3 STG.E desc[UR8][R4.64+0xc], R19 ;  /* 0x00000c130400b986 */ /* 0x0005e2000c101908 */
[----:B0-----:R-:W-:Y:S01]  /*0460*/  @!P3 IMAD.MOV.U32 R21, RZ, RZ, R19 ;  /* 0x000000ffff15b224 */ /* 0x001fe200078e0013 */
[----:B------:R-:W-:-:S04]  /*0470*/  IADD3 R7, P3, PT, R4, 0x20, RZ ;  /* 0x0000002004077810 */ /* 0x000fc80007f7e0ff */
[----:B------:R-:W-:Y:S01]  /*0480*/  ISETP.GE.AND P4, PT, R10, R21, PT ;  /* 0x000000150a00720c */ /* 0x000fe20003f86270 */
[----:B------:R-:W-:-:S12]  /*0490*/  IMAD.X R8, RZ, RZ, R5, P3 ;  /* 0x000000ffff087224 */ /* 0x000fd800018e0605 */
[----:B------:R2:W-:Y:S04]  /*04a0*/  @!P4 STG.E desc[UR8][R4.64+0xc], R10 ;  /* 0x00000c0a0400c986 */ /* 0x0005e8000c101908 */
[----:B------:R2:W-:Y:S01]  /*04b0*/  @!P4 STG.E desc[UR8][R4.64+0x10], R21 ;  /* 0x000010150400c986 */ /* 0x0005e2000c101908 */
[----:B------:R-:W-:-:S13]  /*04c0*/  ISETP.NE.AND P4, PT, R6, RZ, PT ;  /* 0x000000ff0600720c */ /* 0x000fda0003f85270 */
[----:B--2---:R-:W-:Y:S05]  /*04d0*/  @P4 BRA `(.L_x_2) ;  /* 0xfffffffc00404947 */ /* 0x004fea000383ffff */
[----:B------:R-:W-:-:S07]  /*04e0*/  VIADD R3, R3, 0x1 ;  /* 0x0000000103037836 */ /* 0x000fce0000000000 */
.L_x_1:
[----:B------:R-:W-:-:S13]  /*04f0*/  LOP3.LUT P3, RZ, R0, 0x7, RZ, 0xc0, !PT ;  /* 0x0000000700ff7812 */ /* 0x000fda000786c0ff */
[----:B------:R-:W-:Y:S05]  /*0500*/  @!P3 BRA `(.L_x_3) ;  /* 0x0000000000e0b947 */ /* 0x000fea0003800000 */
[----:B------:R-:W-:Y:S01]  /*0510*/  LOP3.LUT P3, RZ, R12, 0x3, RZ, 0xc0, !PT ;  /* 0x000000030cff7812 */ /* 0x000fe2000786c0ff */
[----:B------:R-:W-:-:S12]  /*0520*/  @!P2 BRA `(.L_x_4) ;  /* 0x000000000070a947 */ /* 0x000fd80003800000 */
[----:B------:R-:W0:Y:S02]  /*0530*/  LDC.64 R8, c[0x0][0x380] ;  /* 0x0000e000ff087b82 */ /* 0x000e240000000a00 */
[----:B0-----:R-:W-:-:S04]  /*0540*/  IMAD.WIDE.U32 R6, R3, 0x4, R8 ;  /* 0x0000000403067825 */ /* 0x001fc800078e0008 */
[C---:B------:R-:W-:Y:S01]  /*0550*/  IMAD.WIDE R4, R3.reuse, 0x4, R8 ;  /* 0x0000000403047825 */ /* 0x040fe200078e0208 */
[----:B-1----:R-:W2:Y:S04]  /*0560*/  LDG.E R15, desc[UR8][R6.64] ;  /* 0x00000008060f7981 */ /* 0x002ea8000c1e1900 */
[----:B------:R-:W2:Y:S01]  /*0570*/  LDG.E R14, desc[UR8][R4.64+-0x4] ;  /* 0xfffffc08040e7981 */ /* 0x000ea2000c1e1900 */
[----:B------:R-:W-:-:S05]  /*0580*/  IADD3 R11, PT, PT, R3, 0x1, RZ ;  /* 0x00000001030b7810 */ /* 0x000fca0007ffe0ff */
[----:B------:R-:W-:Y:S01]  /*0590*/  IMAD.WIDE.U32 R10, R11, 0x4, R8 ;  /* 0x000000040b0a7825 */ /* 0x000fe200078e0008 */
[----:B--2---:R-:W-:-:S13]  /*05a0*/  ISETP.GE.AND P4, PT, R15, R14, PT ;  /* 0x0000000e0f00720c */ /* 0x004fda0003f86270 */
[----:B------:R0:W-:Y:S04]  /*05b0*/  @!P4 STG.E desc[UR8][R4.64+-0x4], R15 ;  /* 0xfffffc0f0400c986 */ /* 0x0001e8000c101908 */
[----:B------:R1:W-:Y:S04]  /*05c0*/  @!P4 STG.E desc[UR8][R6.64], R14 ;  /* 0x0000000e0600c986 */ /* 0x0003e8000c101908 */
[----:B------:R-:W2:Y:S01]  /*05d0*/  LDG.E R16, desc[UR8][R10.64] ;  /* 0x000000080a107981 */ /* 0x000ea2000c1e1900 */
[----:B------:R-:W-:Y:S02]  /*05e0*/  VIADD R17, R3, 0x2 ;  /* 0x0000000203117836 */ /* 0x000fe40000000000 */
[----:B0-----:R-:W-:-:S02]  /*05f0*/  @!P4 IMAD.MOV.U32 R15, RZ, RZ, R14 ;  /* 0x000000ffff0fc224 */ /* 0x001fc400078e000e */
[----:B------:R-:W-:-:S03]  /*0600*/  IMAD.WIDE.U32 R8, R17, 0x4, R8 ;  /* 0x0000000411087825 */ /* 0x000fc600078e0008 */
[----:B--2---:R-:W-:-:S13]  /*0610*/  ISETP.GE.AND P4, PT, R16, R15, PT ;  /* 0x0000000f1000720c */ /* 0x004fda0003f86270 */
[----:B------:R0:W-:Y:S04]  /*0620*/  @!P4 STG.E desc[UR8][R4.64], R16 ;  /* 0x000000100400c986 */ /* 0x0001e8000c101908 */
[----:B------:R0:W-:Y:S04]  /*0630*/  @!P4 STG.E desc[UR8][R10.64], R15 ;  /* 0x0000000f0a00c986 */ /* 0x0001e8000c101908 */
[----:B------:R-:W2:Y:S04]  /*0640*/  LDG.E R17, desc[UR8][R8.64] ;  /* 0x0000000808117981 */ /* 0x000ea8000c1e1900 */
[----:B------:R-:W2:Y:S02]  /*0650*/  LDG.E R18, desc[UR8][R4.64+0x4] ;  /* 0x0000040804127981 */ /* 0x000ea4000c1e1900 */
[----:B--2---:R-:W-:-:S13]  /*0660*/  ISETP.GE.AND P4, PT, R17, R18, PT ;  /* 0x000000121100720c */ /* 0x004fda0003f86270 */
[----:B------:R0:W-:Y:S04]  /*0670*/  @!P4 STG.E desc[UR8][R4.64+0x4], R17 ;  /* 0x000004110400c986 */ /* 0x0001e8000c101908 */
[----:B------:R0:W-:Y:S04]  /*0680*/  @!P4 STG.E desc[UR8][R8.64], R18 ;  /* 0x000000120800c986 */ /* 0x0001e8000c101908 */
[----:B------:R-:W2:Y:S04]  /*0690*/  LDG.E R19, desc[UR8][R6.64+0xc] ;  /* 0x00000c0806137981 */ /* 0x000ea8000c1e1900 */
[----:B-1----:R-:W2:Y:S01]  /*06a0*/  LDG.E R14, desc[UR8][R4.64+0x8] ;  /* 0x00000808040e7981 */ /* 0x002ea2000c1e1900 */
[----:B------:R-:W-:Y:S01]  /*06b0*/  VIADD R3, R3, 0x4 ;  /* 0x0000000403037836 */ /* 0x000fe20000000000 */
[----:B--2---:R-:W-:-:S13]  /*06c0*/  ISETP.GE.AND P4, PT, R19, R14, PT ;  /* 0x0000000e1300720c */ /* 0x004fda0003f86270 */
[----:B------:R0:W-:Y:S04]  /*06d0*/  @!P4 STG.E desc[UR8][R4.64+0x8], R19 ;  /* 0x000008130400c986 */ /* 0x0001e8000c101908 */
[----:B------:R0:W-:Y:S02]  /*06e0*/  @!P4 STG.E desc[UR8][R6.64+0xc], R14 ;  /* 0x00000c0e0600c986 */ /* 0x0001e4000c101908 */
.L_x_4:
[----:B------:R-:W-:Y:S05]  /*06f0*/  @!P3 BRA `(.L_x_3) ;  /* 0x000000000064b947 */ /* 0x000fea0003800000 */
[----:B------:R-:W-:Y:S01]  /*0700*/  LOP3.LUT P5, RZ, R13, 0x1, RZ, 0xc0, !PT ;  /* 0x000000010dff7812 */ /* 0x000fe200078ac0ff */
[----:B------:R-:W-:-:S12]  /*0710*/  @!P1 BRA `(.L_x_5) ;  /* 0x0000000000389947 */ /* 0x000fd80003800000 */
[----:B0-----:R-:W0:Y:S02]  /*0720*/  LDC.64 R4, c[0x0][0x380] ;  /* 0x0000e000ff047b82 */ /* 0x001e240000000a00 */
[----:B0-----:R-:W-:-:S04]  /*0730*/  IMAD.WIDE.U32 R6, R3, 0x4, R4 ;  /* 0x0000000403067825 */ /* 0x001fc800078e0004 */
[----:B------:R-:W-:Y:S01]  /*0740*/  IMAD.WIDE R4, R3, 0x4, R4 ;  /* 0x0000000403047825 */ /* 0x000fe200078e0204 */
[----:B-1----:R-:W2:Y:S04]  /*0750*/  LDG.E R9, desc[UR8][R6.64] ;  /* 0x0000000806097981 */ /* 0x002ea8000c1e1900 */
[----:B------:R-:W2:Y:S02]  /*0760*/  LDG.E R8, desc[UR8][R4.64+-0x4] ;  /* 0xfffffc0804087981 */ /* 0x000ea4000c1e1900 */
[----:B--2---:R-:W-:-:S13]  /*0770*/  ISETP.GE.AND P3, PT, R9, R8, PT ;  /* 0x000000080900720c */ /* 0x004fda0003f66270 */
[----:B------:R0:W-:Y:S04]  /*0780*/  @!P3 STG.E desc[UR8][R4.64+-0x4], R9 ;  /* 0xfffffc090400b986 */ /* 0x0001e8000c101908 */
[----:B------:R-:W2:Y:S01]  /*0790*/  LDG.E R10, desc[UR8][R6.64+0x4] ;  /* 0x00000408060a7981 */ /* 0x000ea2000c1e1900 */
[----:B------:R-:W-:-:S03]  /*07a0*/  VIADD R3, R3, 0x2 ;  /* 0x0000000203037836 */ /* 0x000fc60000000000 */
[----:B------:R3:W-:Y:S01]  /*07b0*/  @!P3 STG.E desc[UR8][R6.64], R8 ;  /* 0x000000080600b986 */ /* 0x0007e2000c101908 */
[----:B0-----:R-:W-:-:S04]  /*07c0*/  @!P3 MOV R9, R8 ;  /* 0x000000080009b202 */ /* 0x001fc80000000f00 */
[----:B--2---:R-:W-:-:S13]  /*07d0*/  ISETP.GE.AND P4, PT, R10, R9, PT ;  /* 0x000000090a00720c */ /* 0x004fda0003f86270 */
[----:B------:R3:W-:Y:S04]  /*07e0*/  @!P4 STG.E desc[UR8][R4.64], R10 ;  /* 0x0000000a0400c986 */ /* 0x0007e8000c101908 */
[----:B------:R3:W-:Y:S02]  /*07f0*/  @!P4 STG.E desc[UR8][R6.64+0x4], R9 ;  /* 0x000004090600c986 */ /* 0x0007e4000c101908 */
.L_x_5:
[----:B------:R-:W-:Y:S05]  /*0800*/  @!P5 BRA `(.L_x_3) ;  /* 0x000000000020d947 */ /* 0x000fea0003800000 */
[----:B0--3--:R-:W0:Y:S02]  /*0810*/  LDC.64 R6, c[0x0][0x380] ;  /* 0x0000e000ff067b82 */ /* 0x009e240000000a00 */
[----:B0-----:R-:W-:-:S04]  /*0820*/  IMAD.WIDE.U32 R4, R3, 0x4, R6 ;  /* 0x0000000403047825 */ /* 0x001fc800078e0006 */
[----:B------:R-:W-:Y:S02]  /*0830*/  IMAD.WIDE R6, R3, 0x4, R6 ;  /* 0x0000000403067825 */ /* 0x000fe400078e0206 */
[----:B-1----:R-:W2:Y:S04]  /*0840*/  LDG.E R3, desc[UR8][R4.64] ;  /* 0x0000000804037981 */ /* 0x002ea8000c1e1900 */
[----:B------:R-:W2:Y:S02]  /*0850*/  LDG.E R8, desc[UR8][R6.64+-0x4] ;  /* 0xfffffc0806087981 */ /* 0x000ea4000c1e1900 */
[----:B--2---:R-:W-:-:S13]  /*0860*/  ISETP.GE.AND P3, PT, R3, R8, PT ;  /* 0x000000080300720c */ /* 0x004fda0003f66270 */
[----:B------:R2:W-:Y:S04]  /*0870*/  @!P3 STG.E desc[UR8][R6.64+-0x4], R3 ;  /* 0xfffffc030600b986 */ /* 0x0005e8000c101908 */
[----:B------:R2:W-:Y:S02]  /*0880*/  @!P3 STG.E desc[UR8][R4.64], R8 ;  /* 0x000000080400b986 */ /* 0x0005e4000c101908 */
.L_x_3:
[----:B------:R-:W-:Y:S05]  /*0890*/  BRA.U UP0, `(.L_x_6) ;  /* 0xfffffff9002c7547 */ /* 0x000fea000b83ffff */
[----:B-1----:R-:W-:Y:S05]  /*08a0*/  EXIT ;  /* 0x000000000000794d */ /* 0x002fea0003800000 */
.L_x_7:
        /* <DEDUP_REMOVED lines=13> */
.L_x_9:


//--------------------- .nv.global.init           --------------------------
	.section	.nv.global.init,"aw",@progbits
	.align	4
.nv.global.init:
	.type		mrg32k3aM1SubSeq,@object
	.size		mrg32k3aM1SubSeq,(mrg32k3aM2SubSeq - mrg32k3aM1SubSeq)
mrg32k3aM1SubSeq:
        /*0000*/ 	.byte	0x0b, 0xcc, 0xee, 0x04, 0x73, 0x29, 0x8b, 0x6f, 0xf6, 0x53, 0x03, 0xf6, 0x23, 0xf6, 0xea, 0xda
        /* <DEDUP_REMOVED lines=125> */
	.type		mrg32k3aM2SubSeq,@object
	.size		mrg32k3aM2SubSeq,(mrg32k3aM1 - mrg32k3aM2SubSeq)
mrg32k3aM2SubSeq:
        /* <DEDUP_REMOVED lines=126> */
	.type		mrg32k3aM1,@object
	.size		mrg32k3aM1,(mrg32k3aM1Seq - mrg32k3aM1)
mrg32k3aM1:
        /* <DEDUP_REMOVED lines=144> */
	.type		mrg32k3aM1Seq,@object
	.size		mrg32k3aM1Seq,(mrg32k3aM2 - mrg32k3aM1Seq)
mrg32k3aM1Seq:
        /* <DEDUP_REMOVED lines=144> */
	.type		mrg32k3aM2,@object
	.size		mrg32k3aM2,(mrg32k3aM2Seq - mrg32k3aM2)
mrg32k3aM2:
        /* <DEDUP_REMOVED lines=144> */
	.type		mrg32k3aM2Seq,@object
	.size		mrg32k3aM2Seq,(precalc_xorwow_matrix - mrg32k3aM2Seq)
mrg32k3aM2Seq:
        /* <DEDUP_REMOVED lines=144> */
	.type		precalc_xorwow_matrix,@object
	.size		precalc_xorwow_matrix,(precalc_xorwow_offset_matrix - precalc_xorwow_matrix)
precalc_xorwow_matrix:
        /* <DEDUP_REMOVED lines=6400> */
	.type		precalc_xorwow_offset_matrix,@object
	.size		precalc_xorwow_offset_matrix,(.L_1 - precalc_xorwow_offset_matrix)
precalc_xorwow_offset_matrix:
        /* <DEDUP_REMOVED lines=6400> */
.L_1:


//--------------------- .nv.shared.reserved.0     --------------------------
	.section	.nv.shared.reserved.0,"aw",@nobits
	.weak		__nv_reservedSMEM_offset_0_alias
	.size		__nv_reservedSMEM_offset_0_alias, 0, 64
	.other		__nv_reservedSMEM_offset_0_alias,@"STO_CUDA_RESERVED_SHARED STV_DEFAULT"
__nv_reservedSMEM_offset_0_alias:
	.zero		0
	.zero		64


//--------------------- .nv.global                --------------------------
	.section	.nv.global,"aw",@nobits
.nv.global:
	.type		_ZN34_INTERNAL_497d67cd_4_k_cu_af4d863b6thrust24THRUST_300001_SM_1000_NS12placeholders2_8E,@object
	.size		_ZN34_INTERNAL_497d67cd_4_k_cu_af4d863b6thrust24THRUST_300001_SM_1000_NS12placeholders2_8E,(_ZN34_INTERNAL_497d67cd_4_k_cu_af4d863b4cuda3std3__436_GLOBAL__N__497d67cd_4_k_cu_af4d863b6ignoreE - _ZN34_INTERNAL_497d67cd_4_k_cu_af4d863b6thrust24THRUST_300001_SM_1000_NS12placeholders2_8E)
_ZN34_INTERNAL_497d67cd_4_k_cu_af4d863b6thrust24THRUST_300001_SM_1000_NS12placeholders2_8E:
	.zero		1
	.type		_ZN34_INTERNAL_497d67cd_4_k_cu_af4d863b4cuda3std3__436_GLOBAL__N__497d67cd_4_k_cu_af4d863b6ignoreE,@object
	.size		_ZN34_INTERNAL_497d67cd_4_k_cu_af4d863b4cuda3std3__436_GLOBAL__N__497d67cd_4_k_cu_af4d863b6ignoreE,(_ZN34_INTERNAL_497d67cd_4_k_cu_af4d863b4cuda3std6ranges3__45__cpo4dataE - _ZN34_INTERNAL_497d67cd_4_k_cu_af4d863b4cuda3std3__436_GLOBAL__N__497d67cd_4_k_cu_af4d863b6ignoreE)
_ZN34_INTERNAL_497d67cd_4_k_cu_af4d863b4cuda3std3__436_GLOBAL__N__497d67cd_4_k_cu_af4d863b6ignoreE:
	.zero		1
	.type		_ZN34_INTERNAL_497d67cd_4_k_cu_af4d863b4cuda3std6ranges3__45__cpo4dataE,@object
	.size		_ZN34_INTERNAL_497d67cd_4_k_cu_af4d863b4cuda3std6ranges3__45__cpo4dataE,(_ZN34_INTERNAL_497d67cd_4_k_cu_af4d863b6thrust24THRUST_300001_SM_1000_NS6system3cpp3parE - _ZN34_INTERNAL_497d67cd_4_k_cu_af4d863b4cuda3std6ranges3__45__cpo4dataE)
_ZN34_INTERNAL_497d67cd_4_k_cu_af4d863b4cuda3std6ranges3__45__cpo4dataE:
	.zero		1
	.type		_ZN34_INTERNAL_497d67cd_4_k_cu_af4d863b6thrust24THRUST_300001_SM_1000_NS6system3cpp3parE,@object
	.size		_ZN34_INTERNAL_497d67cd_4_k_cu_af4d863b6thrust24THRUST_300001_SM_1000_NS6system3cpp3parE,(_ZN34_INTERNAL_497d67cd_4_k_cu_af4d863b4cuda3std3__45__cpo5beginE - _ZN34_INTERNAL_497d67cd_4_k_cu_af4d863b6thrust24THRUST_300001_SM_1000_NS6system3cpp3parE)
_ZN34_INTERNAL_497d67cd_4_k_cu_af4d863b6thrust24THRUST_300001_SM_1000_NS6system3cpp3parE:
	.zero		1
	.type		_ZN34_INTERNAL_497d67cd_4_k_cu_af4d863b4cuda3std3__45__cpo5beginE,@object
	.size		_ZN34_INTERNAL_497d67cd_4_k_cu_af4d863b4cuda3std3__45__cpo5beginE,(_ZN34_INTERNAL_497d67cd_4_k_cu_af4d863b4cuda3std6ranges3__45__cpo5beginE - _ZN34_INTERNAL_497d67cd_4_k_cu_af4d863b4cuda3std3__45__cpo5beginE)
_ZN34_INTERNAL_497d67cd_4_k_cu_af4d863b4cuda3std3__45__cpo5beginE:
	.zero		1
	.type		_ZN34_INTERNAL_497d67cd_4_k_cu_af4d863b4cuda3std6ranges3__45__cpo5beginE,@object
	.size		_ZN34_INTERNAL_497d67cd_4_k_cu_af4d863b4cuda3std6ranges3__45__cpo5beginE,(_ZN34_INTERNAL_497d67cd_4_k_cu_af4d863b6thrust24THRUST_300001_SM_1000_NS6deviceE - _ZN34_INTERNAL_497d67cd_4_k_cu_af4d863b4cuda3std6ranges3__45__cpo5beginE)
_ZN34_INTERNAL_497d67cd_4_k_cu_af4d863b4cuda3std6ranges3__45__cpo5beginE:
	.zero		1
	.type		_ZN34_INTERNAL_497d67cd_4_k_cu_af4d863b6thrust24THRUST_300001_SM_1000_NS6deviceE,@object
	.size		_ZN34_INTERNAL_497d67cd_4_k_cu_af4d863b6thrust24THRUST_300001_SM_1000_NS6deviceE,(_ZN34_INTERNAL_497d67cd_4_k_cu_af4d863b4cuda3std3__47nulloptE - _ZN34_INTERNAL_497d67cd_4_k_cu_af4d863b6thrust24THRUST_300001_SM_1000_NS6deviceE)
_ZN34_INTERNAL_497d67cd_4_k_cu_af4d863b6thrust24THRUST_300001_SM_1000_NS6deviceE:
	.zero		1
	.type		_ZN34_INTERNAL_497d67cd_4_k_cu_af4d863b4cuda3std3__47nulloptE,@object
	.size		_ZN34_INTERNAL_497d67cd_4_k_cu_af4d863b4cuda3std3__47nulloptE,(_ZN34_INTERNAL_497d67cd_4_k_cu_af4d863b4cuda3std6ranges3__45__cpo8distanceE - _ZN34_INTERNAL_497d67cd_4_k_cu_af4d863b4cuda3std3__47nulloptE)
_ZN34_INTERNAL_497d67cd_4_k_cu_af4d863b4cuda3std3__47nulloptE:
	.zero		1
	.type		_ZN34_INTERNAL_497d67cd_4_k_cu_af4d863b4cuda3std6ranges3__45__cpo8distanceE,@object
	.size		_ZN34_INTERNAL_497d67cd_4_k_cu_af4d863b4cuda3std6ranges3__45__cpo8distanceE,(_ZN34_INTERNAL_497d67cd_4_k_cu_af4d863b6thrust24THRUST_300001_SM_1000_NS12placeholders2_4E - _ZN34_INTERNAL_497d67cd_4_k_cu_af4d863b4cuda3std6ranges3__45__cpo8distanceE)
_ZN34_INTERNAL_497d67cd_4_k_cu_af4d863b4cuda3std6ranges3__45__cpo8distanceE:
	.zero		1
	.type		_ZN34_INTERNAL_497d67cd_4_k_cu_af4d863b6thrust24THRUST_300001_SM_1000_NS12placeholders2_4E,@object
	.size		_ZN34_INTERNAL_497d67cd_4_k_cu_af4d863b6thrust24THRUST_300001_SM_1000_NS12placeholders2_4E,(_ZN34_INTERNAL_497d67cd_4_k_cu_af4d863b4cuda3std3__45__cpo6rbeginE - _ZN34_INTERNAL_497d67cd_4_k_cu_af4d863b6thrust24THRUST_300001_SM_1000_NS12placeholders2_4E)
_ZN34_INTERNAL_497d67cd_4_k_cu_af4d863b6thrust24THRUST_300001_SM_1000_NS12placeholders2_4E:
	.zero		1
	.type		_ZN34_INTERNAL_497d67cd_4_k_cu_af4d863b4cuda3std3__45__cpo6rbeginE,@object
	.size		_ZN34_INTERNAL_497d67cd_4_k_cu_af4d863b4cuda3std3__45__cpo6rbeginE,(_ZN34_INTERNAL_497d67cd_4_k_cu_af4d863b4cuda3std6ranges3__45__cpo7advanceE - _ZN34_INTERNAL_497d67cd_4_k_cu_af4d863b4cuda3std3__45__cpo6rbeginE)
_ZN34_INTERNAL_497d67cd_4_k_cu_af4d863b4cuda3std3__45__cpo6rbeginE:
	.zero		1
	.type		_ZN34_INTERNAL_497d67cd_4_k_cu_af4d863b4cuda3std6ranges3__45__cpo7advanceE,@object
	.size		_ZN34_INTERNAL_497d67cd_4_k_cu_af4d863b4cuda3std6ranges3__45__cpo7advanceE,(_ZN34_INTERNAL_497d67cd_4_k_cu_af4d863b6thrust24THRUST_300001_SM_1000_NS12placeholders3_10E - _ZN34_INTERNAL_497d67cd_4_k_cu_af4d863b4cuda3std6ranges3__45__cpo7advanceE)
_ZN34_INTERNAL_497d67cd_4_k_cu_af4d863b4cuda3std6ranges3__45__cpo7advanceE:
	.zero		1
	.type		_ZN34_INTERNAL_497d67cd_4_k_cu_af4d863b6thrust24THRUST_300001_SM_1000_NS12placeholders3_10E,@object
	.size		_ZN34_INTERNAL_497d67cd_4_k_cu_af4d863b6thrust24THRUST_300001_SM_1000_NS12placeholders3_10E,(_ZN34_INTERNAL_497d67cd_4_k_cu_af4d863b4cuda3std3__48in_placeE - _ZN34_INTERNAL_497d67cd_4_k_cu_af4d863b6thrust24THRUST_300001_SM_1000_NS12placeholders3_10E)
_ZN34_INTERNAL_497d67cd_4_k_cu_af4d863b6thrust24THRUST_300001_SM_1000_NS12placeholders3_10E:
	.zero		1
	.type		_ZN34_INTERNAL_497d67cd_4_k_cu_af4d863b4cuda3std3__48in_placeE,@object
	.size		_ZN34_INTERNAL_497d67cd_4_k_cu_af4d863b4cuda3std3__48in_placeE,(_ZN34_INTERNAL_497d67cd_4_k_cu_af4d863b4cuda3std6ranges3__45__cpo4sizeE - _ZN34_INTERNAL_497d67cd_4_k_cu_af4d863b4cuda3std3__48in_placeE)
_ZN34_INTERNAL_497d67cd_4_k_cu_af4d863b4cuda3std3__48in_placeE:
	.zero		1
	.type		_ZN34_INTERNAL_497d67cd_4_k_cu_af4d863b4cuda3std6ranges3__45__cpo4sizeE,@object
	.size		_ZN34_INTERNAL_497d67cd_4_k_cu_af4d863b4cuda3std6ranges3__45__cpo4sizeE,(_ZN34_INTERNAL_497d67cd_4_k_cu_af4d863b6thrust24THRUST_300001_SM_1000_NS12placeholders2_2E - _ZN34_INTERNAL_497d67cd_4_k_cu_af4d863b4cuda3std6ranges3__45__cpo4sizeE)
_ZN34_INTERNAL_497d67cd_4_k_cu_af4d863b4cuda3std6ranges3__45__cpo4sizeE:
	.zero		1
	.type		_ZN34_INTERNAL_497d67cd_4_k_cu_af4d863b6thrust24THRUST_300001_SM_1000_NS12placeholders2_2E,@object
	.size		_ZN34_INTERNAL_497d67cd_4_k_cu_af4d863b6thrust24THRUST_300001_SM_1000_NS12placeholders2_2E,(_ZN34_INTERNAL_497d67cd_4_k_cu_af4d863b4cuda3std3__45__cpo6cbeginE - _ZN34_INTERNAL_497d67cd_4_k_cu_af4d863b6thrust24THRUST_300001_SM_1000_NS12placeholders2_2E)
_ZN34_INTERNAL_497d67cd_4_k_cu_af4d863b6thrust24THRUST_300001_SM_1000_NS12placeholders2_2E:
	.zero		1
	.type		_ZN34_INTERNAL_497d67cd_4_k_cu_af4d863b4cuda3std3__45__cpo6cbeginE,@object
	.size		_ZN34_INTERNAL_497d67cd_4_k_cu_af4d863b4cuda3std3__45__cpo6cbeginE,(_ZN34_INTERNAL_497d67cd_4_k_cu_af4d863b4cuda3std6ranges3__45__cpo6cbeginE - _ZN34_INTERNAL_497d67cd_4_k_cu_af4d863b4cuda3std3__45__cpo6cbeginE)
_ZN34_INTERNAL_497d67cd_4_k_cu_af4d863b4cuda3std3__45__cpo6cbeginE:
	.zero		1
	.type		_ZN34_INTERNAL_497d67cd_4_k_cu_af4d863b4cuda3std6ranges3__45__cpo6cbeginE,@object
	.size		_ZN34_INTERNAL_497d67cd_4_k_cu_af4d863b4cuda3std6ranges3__45__cpo6cbeginE,(_ZN34_INTERNAL_497d67cd_4_k_cu_af4d863b6thrust24THRUST_300001_SM_1000_NS12placeholders2_6E - _ZN34_INTERNAL_497d67cd_4_k_cu_af4d863b4cuda3std6ranges3__45__cpo6cbeginE)
_ZN34_INTERNAL_497d67cd_4_k_cu_af4d863b4cuda3std6ranges3__45__cpo6cbeginE:
	.zero		1
	.type		_ZN34_INTERNAL_497d67cd_4_k_cu_af4d863b6thrust24THRUST_300001_SM_1000_NS12placeholders2_6E,@object
	.size		_ZN34_INTERNAL_497d67cd_4_k_cu_af4d863b6thrust24THRUST_300001_SM_1000_NS12placeholders2_6E,(_ZN34_INTERNAL_497d67cd_4_k_cu_af4d863b4cuda3std3__45__cpo7crbeginE - _ZN34_INTERNAL_497d67cd_4_k_cu_af4d863b6thrust24THRUST_300001_SM_1000_NS12placeholders2_6E)
_ZN34_INTERNAL_497d67cd_4_k_cu_af4d863b6thrust24THRUST_300001_SM_1000_NS12placeholders2_6E:
	.zero		1
	.type		_ZN34_INTERNAL_497d67cd_4_k_cu_af4d863b4cuda3std3__45__cpo7crbeginE,@object
	.size		_ZN34_INTERNAL_497d67cd_4_k_cu_af4d863b4cuda3std3__45__cpo7crbeginE,(_ZN34_INTERNAL_497d67cd_4_k_cu_af4d863b4cuda3std6ranges3__45__cpo4nextE - _ZN34_INTERNAL_497d67cd_4_k_cu_af4d863b4cuda3std3__45__cpo7crbeginE)
_ZN34_INTERNAL_497d67cd_4_k_cu_af4d863b4cuda3std3__45__cpo7crbeginE:
	.zero		1
	.type		_ZN34_INTERNAL_497d67cd_4_k_cu_af4d863b4cuda3std6ranges3__45__cpo4nextE,@object
	.size		_ZN34_INTERNAL_497d67cd_4_k_cu_af4d863b4cuda3std6ranges3__45__cpo4nextE,(_ZN34_INTERNAL_497d67cd_4_k_cu_af4d863b4cuda3std6ranges3__45__cpo4swapE - _ZN34_INTERNAL_497d67cd_4_k_cu_af4d863b4cuda3std6ranges3__45__cpo4nextE)
_ZN34_INTERNAL_497d67cd_4_k_cu_af4d863b4cuda3std6ranges3__45__cpo4nextE:
	.zero		1
	.type		_ZN34_INTERNAL_497d67cd_4_k_cu_af4d863b4cuda3std6ranges3__45__cpo4swapE,@object
	.size		_ZN34_INTERNAL_497d67cd_4_k_cu_af4d863b4cuda3std6ranges3__45__cpo4swapE,(_ZN34_INTERNAL_497d67cd_4_k_cu_af4d863b6thrust24THRUST_300001_SM_1000_NS8cuda_cub10par_nosyncE - _ZN34_INTERNAL_497d67cd_4_k_cu_af4d863b4cuda3std6ranges3__45__cpo4swapE)
_ZN34_INTERNAL_497d67cd_4_k_cu_af4d863b4cuda3std6ranges3__45__cpo4swapE:
	.zero		1
	.type		_ZN34_INTERNAL_497d67cd_4_k_cu_af4d863b6thrust24THRUST_300001_SM_1000_NS8cuda_cub10par_nosyncE,@object
	.size		_ZN34_INTERNAL_497d67cd_4_k_cu_af4d863b6thrust24THRUST_300001_SM_1000_NS8cuda_cub10par_nosyncE,(_ZN34_INTERNAL_497d67cd_4_k_cu_af4d863b6thrust24THRUST_300001_SM_1000_NS3seqE - _ZN34_INTERNAL_497d67cd_4_k_cu_af4d863b6thrust24THRUST_300001_SM_1000_NS8cuda_cub10par_nosyncE)
_ZN34_INTERNAL_497d67cd_4_k_cu_af4d863b6thrust24THRUST_300001_SM_1000_NS8cuda_cub10par_nosyncE:
	.zero		1
	.type		_ZN34_INTERNAL_497d67cd_4_k_cu_af4d863b6thrust24THRUST_300001_SM_1000_NS3seqE,@object
	.size		_ZN34_INTERNAL_497d67cd_4_k_cu_af4d863b6thrust24THRUST_300001_SM_1000_NS3seqE,(_ZN34_INTERNAL_497d67cd_4_k_cu_af4d863b4cuda3std3__420unreachable_sentinelE - _ZN34_INTERNAL_497d67cd_4_k_cu_af4d863b6thrust24THRUST_300001_SM_1000_NS3seqE)
_ZN34_INTERNAL_497d67cd_4_k_cu_af4d863b6thrust24THRUST_300001_SM_1000_NS3seqE:
	.zero		1
	.type		_ZN34_INTERNAL_497d67cd_4_k_cu_af4d863b4cuda3std3__420unreachable_sentinelE,@object
	.size		_ZN34_INTERNAL_497d67cd_4_k_cu_af4d863b4cuda3std3__420unreachable_sentinelE,(_ZN34_INTERNAL_497d67cd_4_k_cu_af4d863b4cuda3std6ranges3__45__cpo5ssizeE - _ZN34_INTERNAL_497d67cd_4_k_cu_af4d863b4cuda3std3__420unreachable_sentinelE)
_ZN34_INTERNAL_497d67cd_4_k_cu_af4d863b4cuda3std3__420unreachable_sentinelE:
	.zero		1
	.type		_ZN34_INTERNAL_497d67cd_4_k_cu_af4d863b4cuda3std6ranges3__45__cpo5ssizeE,@object
	.size		_ZN34_INTERNAL_497d67cd_4_k_cu_af4d863b4cuda3std6ranges3__45__cpo5ssizeE,(_ZN34_INTERNAL_497d67cd_4_k_cu_af4d863b6thrust24THRUST_300001_SM_1000_NS12placeholders2_3E - _ZN34_INTERNAL_497d67cd_4_k_cu_af4d863b4cuda3std6ranges3__45__cpo5ssizeE)
_ZN34_INTERNAL_497d67cd_4_k_cu_af4d863b4cuda3std6ranges3__45__cpo5ssizeE:
	.zero		1
	.type		_ZN34_INTERNAL_497d67cd_4_k_cu_af4d863b6thrust24THRUST_300001_SM_1000_NS12placeholders2_3E,@object
	.size		_ZN34_INTERNAL_497d67cd_4_k_cu_af4d863b6thrust24THRUST_300001_SM_1000_NS12placeholders2_3E,(_ZN34_INTERNAL_497d67cd_4_k_cu_af4d863b4cuda3std3__45__cpo4cendE - _ZN34_INTERNAL_497d67cd_4_k_cu_af4d863b6thrust24THRUST_300001_SM_1000_NS12placeholders2_3E)
_ZN34_INTERNAL_497d67cd_4_k_cu_af4d863b6thrust24THRUST_300001_SM_1000_NS12placeholders2_3E:
	.zero		1
	.type		_ZN34_INTERNAL_497d67cd_4_k_cu_af4d863b4cuda3std3__45__cpo4cendE,@object
	.size		_ZN34_INTERNAL_497d67cd_4_k_cu_af4d863b4cuda3std3__45__cpo4cendE,(_ZN34_INTERNAL_497d67cd_4_k_cu_af4d863b4cuda3std6ranges3__45__cpo4cendE - _ZN34_INTERNAL_497d67cd_4_k_cu_af4d863b4cuda3std3__45__cpo4cendE)
_ZN34_INTERNAL_497d67cd_4_k_cu_af4d863b4cuda3std3__45__cpo4cendE:
	.zero		1
	.type		_ZN34_INTERNAL_497d67cd_4_k_cu_af4d863b4cuda3std6ranges3__45__cpo4cendE,@object
	.size		_ZN34_INTERNAL_497d67cd_4_k_cu_af4d863b4cuda3std6ranges3__45__cpo4cendE,(_ZN34_INTERNAL_497d67cd_4_k_cu_af4d863b6thrust24THRUST_300001_SM_1000_NS12placeholders2_7E - _ZN34_INTERNAL_497d67cd_4_k_cu_af4d863b4cuda3std6ranges3__45__cpo4cendE)
_ZN34_INTERNAL_497d67cd_4_k_cu_af4d863b4cuda3std6ranges3__45__cpo4cendE:
	.zero		1
	.type		_ZN34_INTERNAL_497d67cd_4_k_cu_af4d863b6thrust24THRUST_300001_SM_1000_NS12placeholders2_7E,@object
	.size		_ZN34_INTERNAL_497d67cd_4_k_cu_af4d863b6thrust24THRUST_300001_SM_1000_NS12placeholders2_7E,(_ZN34_INTERNAL_497d67cd_4_k_cu_af4d863b4cuda3std3__45__cpo5crendE - _ZN34_INTERNAL_497d67cd_4_k_cu_af4d863b6thrust24THRUST_300001_SM_1000_NS12placeholders2_7E)
_ZN34_INTERNAL_497d67cd_4_k_cu_af4d863b6thrust24THRUST_300001_SM_1000_NS12placeholders2_7E:
	.zero		1
	.type		_ZN34_INTERNAL_497d67cd_4_k_cu_af4d863b4cuda3std3__45__cpo5crendE,@object
	.size		_ZN34_INTERNAL_497d67cd_4_k_cu_af4d863b4cuda3std3__45__cpo5crendE,(_ZN34_INTERNAL_497d67cd_4_k_cu_af4d863b4cuda3std6ranges3__45__cpo4prevE - _ZN34_INTERNAL_497d67cd_4_k_cu_af4d863b4cuda3std3__45__cpo5crendE)
_ZN34_INTERNAL_497d67cd_4_k_cu_af4d863b4cuda3std3__45__cpo5crendE:
	.zero		1
	.type		_ZN34_INTERNAL_497d67cd_4_k_cu_af4d863b4cuda3std6ranges3__45__cpo4prevE,@object
	.size		_ZN34_INTERNAL_497d67cd_4_k_cu_af4d863b4cuda3std6ranges3__45__cpo4prevE,(_ZN34_INTERNAL_497d67cd_4_k_cu_af4d863b4cuda3std6ranges3__45__cpo9iter_moveE - _ZN34_INTERNAL_497d67cd_4_k_cu_af4d863b4cuda3std6ranges3__45__cpo4prevE)
_ZN34_INTERNAL_497d67cd_4_k_cu_af4d863b4cuda3std6ranges3__45__cpo4prevE:
	.zero		1
	.type		_ZN34_INTERNAL_497d67cd_4_k_cu_af4d863b4cuda3std6ranges3__45__cpo9iter_moveE,@object
	.size		_ZN34_INTERNAL_497d67cd_4_k_cu_af4d863b4cuda3std6ranges3__45__cpo9iter_moveE,(_ZN34_INTERNAL_497d67cd_4_k_cu_af4d863b6thrust24THRUST_300001_SM_1000_NS6system6detail10sequential3seqE - _ZN34_INTERNAL_497d67cd_4_k_cu_af4d863b4cuda3std6ranges3__45__cpo9iter_moveE)
_ZN34_INTERNAL_497d67cd_4_k_cu_af4d863b4cuda3std6ranges3__45__cpo9iter_moveE:
	.zero		1
	.type		_ZN34_INTERNAL_497d67cd_4_k_cu_af4d863b6thrust24THRUST_300001_SM_1000_NS6system6detail10sequential3seqE,@object
	.size		_ZN34_INTERNAL_497d67cd_4_k_cu_af4d863b6thrust24THRUST_300001_SM_1000_NS6system6detail10sequential3seqE,(_ZN34_INTERNAL_497d67cd_4_k_cu_af4d863b6thrust24THRUST_300001_SM_1000_NS12placeholders2_9E - _ZN34_INTERNAL_497d67cd_4_k_cu_af4d863b6thrust24THRUST_300001_SM_1000_NS6system6detail10sequential3seqE)
_ZN34_INTERNAL_497d67cd_4_k_cu_af4d863b6thrust24THRUST_300001_SM_1000_NS6system6detail10sequential3seqE:
	.zero		1
	.type		_ZN34_INTERNAL_497d67cd_4_k_cu_af4d863b6thrust24THRUST_300001_SM_1000_NS12placeholders2_9E,@object
	.size		_ZN34_INTERNAL_497d67cd_4_k_cu_af4d863b6thrust24THRUST_300001_SM_1000_NS12placeholders2_9E,(_ZN34_INTERNAL_497d67cd_4_k_cu_af4d863b4cuda3std3__419piecewise_constructE - _ZN34_INTERNAL_497d67cd_4_k_cu_af4d863b6thrust24THRUST_300001_SM_1000_NS12placeholders2_9E)
_ZN34_INTERNAL_497d67cd_4_k_cu_af4d863b6thrust24THRUST_300001_SM_1000_NS12placeholders2_9E:
	.zero		1
	.type		_ZN34_INTERNAL_497d67cd_4_k_cu_af4d863b4cuda3std3__419piecewise_constructE,@object
	.size		_ZN34_INTERNAL_497d67cd_4_k_cu_af4d863b4cuda3std3__419piecewise_constructE,(_ZN34_INTERNAL_497d67cd_4_k_cu_af4d863b4cuda3std6ranges3__45__cpo5cdataE - _ZN34_INTERNAL_497d67cd_4_k_cu_af4d863b4cuda3std3__419piecewise_constructE)
_ZN34_INTERNAL_497d67cd_4_k_cu_af4d863b4cuda3std3__419piecewise_constructE:
	.zero		1
	.type		_ZN34_INTERNAL_497d67cd_4_k_cu_af4d863b4cuda3std6ranges3__45__cpo5cdataE,@object
	.size		_ZN34_INTERNAL_497d67cd_4_k_cu_af4d863b4cuda3std6ranges3__45__cpo5cdataE,(_ZN34_INTERNAL_497d67cd_4_k_cu_af4d863b6thrust24THRUST_300001_SM_1000_NS12placeholders2_1E - _ZN34_INTERNAL_497d67cd_4_k_cu_af4d863b4cuda3std6ranges3__45__cpo5cdataE)
_ZN34_INTERNAL_497d67cd_4_k_cu_af4d863b4cuda3std6ranges3__45__cpo5cdataE:
	.zero		1
	.type		_ZN34_INTERNAL_497d67cd_4_k_cu_af4d863b6thrust24THRUST_300001_SM_1000_NS12placeholders2_1E,@object
	.size		_ZN34_INTERNAL_497d67cd_4_k_cu_af4d863b6thrust24THRUST_300001_SM_1000_NS12placeholders2_1E,(_ZN34_INTERNAL_497d67cd_4_k_cu_af4d863b4cuda3std3__45__cpo3endE - _ZN34_INTERNAL_497d67cd_4_k_cu_af4d863b6thrust24THRUST_300001_SM_1000_NS12placeholders2_1E)
_ZN34_INTERNAL_497d67cd_4_k_cu_af4d863b6thrust24THRUST_300001_SM_1000_NS12placeholders2_1E:
	.zero		1
	.type		_ZN34_INTERNAL_497d67cd_4_k_cu_af4d863b4cuda3std3__45__cpo3endE,@object
	.size		_ZN34_INTERNAL_497d67cd_4_k_cu_af4d863b4cuda3std3__45__cpo3endE,(_ZN34_INTERNAL_497d67cd_4_k_cu_af4d863b4cuda3std6ranges3__45__cpo3endE - _ZN34_INTERNAL_497d67cd_4_k_cu_af4d863b4cuda3std3__45__cpo3endE)
_ZN34_INTERNAL_497d67cd_4_k_cu_af4d863b4cuda3std3__45__cpo3endE:
	.zero		1
	.type		_ZN34_INTERNAL_497d67cd_4_k_cu_af4d863b4cuda3std6ranges3__45__cpo3endE,@object
	.size		_ZN34_INTERNAL_497d67cd_4_k_cu_af4d863b4cuda3std6ranges3__45__cpo3endE,(_ZN34_INTERNAL_497d67cd_4_k_cu_af4d863b6thrust24THRUST_300001_SM_1000_NS12placeholders2_5E - _ZN34_INTERNAL_497d67cd_4_k_cu_af4d863b4cuda3std6ranges3__45__cpo3endE)
_ZN34_INTERNAL_497d67cd_4_k_cu_af4d863b4cuda3std6ranges3__45__cpo3endE:
	.zero		1
	.type		_ZN34_INTERNAL_497d67cd_4_k_cu_af4d863b6thrust24THRUST_300001_SM_1000_NS12placeholders2_5E,@object
	.size		_ZN34_INTERNAL_497d67cd_4_k_cu_af4d863b6thrust24THRUST_300001_SM_1000_NS12placeholders2_5E,(_ZN34_INTERNAL_497d67cd_4_k_cu_af4d863b4cuda3std3__45__cpo4rendE - _ZN34_INTERNAL_497d67cd_4_k_cu_af4d863b6thrust24THRUST_300001_SM_1000_NS12placeholders2_5E)
_ZN34_INTERNAL_497d67cd_4_k_cu_af4d863b6thrust24THRUST_300001_SM_1000_NS12placeholders2_5E:
	.zero		1
	.type		_ZN34_INTERNAL_497d67cd_4_k_cu_af4d863b4cuda3std3__45__cpo4rendE,@object
	.size		_ZN34_INTERNAL_497d67cd_4_k_cu_af4d863b4cuda3std3__45__cpo4rendE,(_ZN34_INTERNAL_497d67cd_4_k_cu_af4d863b4cuda3std6ranges3__45__cpo9iter_swapE - _ZN34_INTERNAL_497d67cd_4_k_cu_af4d863b4cuda3std3__45__cpo4rendE)
_ZN34_INTERNAL_497d67cd_4_k_cu_af4d863b4cuda3std3__45__cpo4rendE:
	.zero		1
	.type		_ZN34_INTERNAL_497d67cd_4_k_cu_af4d863b4cuda3std6ranges3__45__cpo9iter_swapE,@object
	.size		_ZN34_INTERNAL_497d67cd_4_k_cu_af4d863b4cuda3std6ranges3__45__cpo9iter_swapE,(_ZN34_INTERNAL_497d67cd_4_k_cu_af4d863b4cuda3std3__48unexpectE - _ZN34_INTERNAL_497d67cd_4_k_cu_af4d863b4cuda3std6ranges3__45__cpo9iter_swapE)
_ZN34_INTERNAL_497d67cd_4_k_cu_af4d863b4cuda3std6ranges3__45__cpo9iter_swapE:
	.zero		1
	.type		_ZN34_INTERNAL_497d67cd_4_k_cu_af4d863b4cuda3std3__48unexpectE,@object
	.size		_ZN34_INTERNAL_497d67cd_4_k_cu_af4d863b4cuda3std3__48unexpectE,(_ZN34_INTERNAL_497d67cd_4_k_cu_af4d863b6thrust24THRUST_300001_SM_1000_NS8cuda_cub3parE - _ZN34_INTERNAL_497d67cd_4_k_cu_af4d863b4cuda3std3__48unexpectE)
_ZN34_INTERNAL_497d67cd_4_k_cu_af4d863b4cuda3std3__48unexpectE:
	.zero		1
	.type		_ZN34_INTERNAL_497d67cd_4_k_cu_af4d863b6thrust24THRUST_300001_SM_1000_NS8cuda_cub3parE,@object
	.size		_ZN34_INTERNAL_497d67cd_4_k_cu_af4d863b6thrust24THRUST_300001_SM_1000_NS8cuda_cub3parE,(.L_38 - _ZN34_INTERNAL_497d67cd_4_k_cu_af4d863b6thrust24THRUST_300001_SM_1000_NS8cuda_cub3parE)
_ZN34_INTERNAL_497d67cd_4_k_cu_af4d863b6thrust24THRUST_300001_SM_1000_NS8cuda_cub3parE:
	.zero		1
.L_38:


//--------------------- .nv.constant0._ZN3cub18CUB_300001_SM_10006detail11EmptyKernelIvEEvv --------------------------
	.section	.nv.constant0._ZN3cub18CUB_300001_SM_10006detail11EmptyKernelIvEEvv,"a",@progbits
	.sectionflags	@""
	.align	4
.nv.constant0._ZN3cub18CUB_300001_SM_10006detail11EmptyKernelIvEEvv:
	.zero		896


//--------------------- .nv.constant0._Z12matavgKernelPii --------------------------
	.section	.nv.constant0._Z12matavgKernelPii,"a",@progbits
	.sectionflags	@""
	.align	4
.nv.constant0._Z12matavgKernelPii:
	.zero		908


//--------------------- SYMBOLS --------------------------

	.type		.nv.reservedSmem.offset0,@object
	.size		.nv.reservedSmem.offset0,0x4
